	.target	sm_90a

	.elftype	@"ET_EXEC"


//--------------------- .note.nv.tkinfo           --------------------------
	.section	.note.nv.tkinfo,"",@"SHT_NOTE"
	.sectionflags	@"SHF_NOTE_NV_TKINFO"
	.tkinfo
        /*0018*/ 	.word	0x00000002
        /*0030*/ 	.string	""
        /*0030*/ 	.string	"ptxas"
        /*0030*/ 	.string	"Cuda compilation tools, release 13.0, V13.0.88"
        /*0030*/ 	.string	"Build cuda_13.0.r13.0/compiler.36424714_0"
        /*0030*/ 	.string	"-arch sm_90a -m 64 "



//--------------------- .note.nv.cuinfo           --------------------------
	.section	.note.nv.cuinfo,"",@"SHT_NOTE"
	.sectionflags	@"SHF_NOTE_NV_CUINFO"
        /*0018*/ 	.short	0x0002
        /*001a*/ 	.short	0x005a
        /*001c*/ 	.short	0x0082
	.zero		2


//--------------------- .nv.info                  --------------------------
	.section	.nv.info,"",@"SHT_CUDA_INFO"
	.align	4


	//----- nvinfo : EIATTR_REGCOUNT
	.align		4
        /*0000*/ 	.byte	0x04, 0x2f
        /*0002*/ 	.short	(.L_12 - .L_11)
	.align		4
.L_11:
        /*0004*/ 	.word	index@(_ZN7cutlass13device_kernelINS_4gemm6kernel13GemmUniversalIN4cute5tupleIJiiiiEEENS1_10collective13CollectiveMmaINS1_37MainloopSm90TmaGmmaWarpSpecializedFP8ILi10ENS5_IJNS4_1CILi2EEENSA_ILi1EEESC_EEENS1_32KernelTmaWarpSpecializedPingpongEEENS5_IJNSA_ILi64EEENSA_ILi112EEENSA_ILi128EEEEEENS_12float_e4m3_tENS5_IJlSC_lEEESK_SL_NS4_8TiledMMAINS4_8MMA_AtomIJNS4_4SM904GMMA30MMA_64x16x32_F32E4M3E4M3_SS_TNILNSP_7ScaleInE1ELSR_1EEEEEENS4_6LayoutINS5_IJSC_SC_SC_EEENS5_IJNSA_ILi0EEESW_SW_EEEEENS5_IJNS4_10UnderscoreESZ_SZ_EEEEENS4_13SM90_TMA_LOADENS4_14ComposedLayoutINS4_7SwizzleILi3ELi4ELi3EEENS4_18smem_ptr_flag_bitsILi8EEENSU_INS5_IJNSA_ILi8EEESI_EEENS5_IJSI_SC_EEEEEEEvNS4_8identityENS4_23SM90_TMA_LOAD_MULTICASTES1C_vS1D_EENS_8epilogue10collective6detail29Sm90TmaWarpSpecializedAdapterINS1H_15DefaultEpilogueISK_SL_SL_NS1G_6thread17LinearCombinationISK_Li1EffLNS1L_9ScaleType4KindE0ELNS_15FloatRoundStyleE2ESK_EENS1_15EpilogueDefaultEEEEEvvEEEEvNT_6ParamsE)
        /*0008*/ 	.word	0x000000a8


	//----- nvinfo : EIATTR_FRAME_SIZE
	.align		4
.L_12:
        /*000c*/ 	.byte	0x04, 0x11
        /*000e*/ 	.short	(.L_14 - .L_13)
	.align		4
.L_13:
        /*0010*/ 	.word	index@(_ZN7cutlass13device_kernelINS_4gemm6kernel13GemmUniversalIN4cute5tupleIJiiiiEEENS1_10collective13CollectiveMmaINS1_37MainloopSm90TmaGmmaWarpSpecializedFP8ILi10ENS5_IJNS4_1CILi2EEENSA_ILi1EEESC_EEENS1_32KernelTmaWarpSpecializedPingpongEEENS5_IJNSA_ILi64EEENSA_ILi112EEENSA_ILi128EEEEEENS_12float_e4m3_tENS5_IJlSC_lEEESK_SL_NS4_8TiledMMAINS4_8MMA_AtomIJNS4_4SM904GMMA30MMA_64x16x32_F32E4M3E4M3_SS_TNILNSP_7ScaleInE1ELSR_1EEEEEENS4_6LayoutINS5_IJSC_SC_SC_EEENS5_IJNSA_ILi0EEESW_SW_EEEEENS5_IJNS4_10UnderscoreESZ_SZ_EEEEENS4_13SM90_TMA_LOADENS4_14ComposedLayoutINS4_7SwizzleILi3ELi4ELi3EEENS4_18smem_ptr_flag_bitsILi8EEENSU_INS5_IJNSA_ILi8EEESI_EEENS5_IJSI_SC_EEEEEEEvNS4_8identityENS4_23SM90_TMA_LOAD_MULTICASTES1C_vS1D_EENS_8epilogue10collective6detail29Sm90TmaWarpSpecializedAdapterINS1H_15DefaultEpilogueISK_SL_SL_NS1G_6thread17LinearCombinationISK_Li1EffLNS1L_9ScaleType4KindE0ELNS_15FloatRoundStyleE2ESK_EENS1_15EpilogueDefaultEEEEEvvEEEEvNT_6ParamsE)
        /*0014*/ 	.word	0x00000000


	//----- nvinfo : EIATTR_MIN_STACK_SIZE
	.align		4
.L_14:
        /*0018*/ 	.byte	0x04, 0x12
        /*001a*/ 	.short	(.L_16 - .L_15)
	.align		4
.L_15:
        /*001c*/ 	.word	index@(_ZN7cutlass13device_kernelINS_4gemm6kernel13GemmUniversalIN4cute5tupleIJiiiiEEENS1_10collective13CollectiveMmaINS1_37MainloopSm90TmaGmmaWarpSpecializedFP8ILi10ENS5_IJNS4_1CILi2EEENSA_ILi1EEESC_EEENS1_32KernelTmaWarpSpecializedPingpongEEENS5_IJNSA_ILi64EEENSA_ILi112EEENSA_ILi128EEEEEENS_12float_e4m3_tENS5_IJlSC_lEEESK_SL_NS4_8TiledMMAINS4_8MMA_AtomIJNS4_4SM904GMMA30MMA_64x16x32_F32E4M3E4M3_SS_TNILNSP_7ScaleInE1ELSR_1EEEEEENS4_6LayoutINS5_IJSC_SC_SC_EEENS5_IJNSA_ILi0EEESW_SW_EEEEENS5_IJNS4_10UnderscoreESZ_SZ_EEEEENS4_13SM90_TMA_LOADENS4_14ComposedLayoutINS4_7SwizzleILi3ELi4ELi3EEENS4_18smem_ptr_flag_bitsILi8EEENSU_INS5_IJNSA_ILi8EEESI_EEENS5_IJSI_SC_EEEEEEEvNS4_8identityENS4_23SM90_TMA_LOAD_MULTICASTES1C_vS1D_EENS_8epilogue10collective6detail29Sm90TmaWarpSpecializedAdapterINS1H_15DefaultEpilogueISK_SL_SL_NS1G_6thread17LinearCombinationISK_Li1EffLNS1L_9ScaleType4KindE0ELNS_15FloatRoundStyleE2ESK_EENS1_15EpilogueDefaultEEEEEvvEEEEvNT_6ParamsE)
        /*0020*/ 	.word	0x00000000
.L_16:


//--------------------- .nv.compat                --------------------------
	.section	.nv.compat,"",@"SHT_CUDA_COMPAT_INFO"
	.align	4
        /*0000*/ 	.byte	0x02, 0x09, 0x01, 0x00, 0x02, 0x02, 0x04, 0x00, 0x02, 0x05, 0x05, 0x00, 0x03, 0x07, 0x01, 0x01
        /*0010*/ 	.byte	0x02, 0x03, 0x01, 0x00, 0x02, 0x06, 0x01, 0x00, 0x04, 0x0b, 0x08, 0x00, 0x00, 0x00, 0x00, 0x00
        /*0020*/ 	.byte	0x00, 0x00, 0x00, 0x00


//--------------------- .nv.info._ZN7cutlass13device_kernelINS_4gemm6kernel13GemmUniversalIN4cute5tupleIJiiiiEEENS1_10collective13CollectiveMmaINS1_37MainloopSm90TmaGmmaWarpSpecializedFP8ILi10ENS5_IJNS4_1CILi2EEENSA_ILi1EEESC_EEENS1_32KernelTmaWarpSpecializedPingpongEEENS5_IJNSA_ILi64EEENSA_ILi112EEENSA_ILi128EEEEEENS_12float_e4m3_tENS5_IJlSC_lEEESK_SL_NS4_8TiledMMAINS4_8MMA_AtomIJNS4_4SM904GMMA30MMA_64x16x32_F32E4M3E4M3_SS_TNILNSP_7ScaleInE1ELSR_1EEEEEENS4_6LayoutINS5_IJSC_SC_SC_EEENS5_IJNSA_ILi0EEESW_SW_EEEEENS5_IJNS4_10UnderscoreESZ_SZ_EEEEENS4_13SM90_TMA_LOADENS4_14ComposedLayoutINS4_7SwizzleILi3ELi4ELi3EEENS4_18smem_ptr_flag_bitsILi8EEENSU_INS5_IJNSA_ILi8EEESI_EEENS5_IJSI_SC_EEEEEEEvNS4_8identityENS4_23SM90_TMA_LOAD_MULTICASTES1C_vS1D_EENS_8epilogue10collective6detail29Sm90TmaWarpSpecializedAdapterINS1H_15DefaultEpilogueISK_SL_SL_NS1G_6thread17LinearCombinationISK_Li1EffLNS1L_9ScaleType4KindE0ELNS_15FloatRoundStyleE2ESK_EENS1_15EpilogueDefaultEEEEEvvEEEEvNT_6ParamsE --------------------------
	.section	.nv.info._ZN7cutlass13device_kernelINS_4gemm6kernel13GemmUniversalIN4cute5tupleIJiiiiEEENS1_10collective13CollectiveMmaINS1_37MainloopSm90TmaGmmaWarpSpecializedFP8ILi10ENS5_IJNS4_1CILi2EEENSA_ILi1EEESC_EEENS1_32KernelTmaWarpSpecializedPingpongEEENS5_IJNSA_ILi64EEENSA_ILi112EEENSA_ILi128EEEEEENS_12float_e4m3_tENS5_IJlSC_lEEESK_SL_NS4_8TiledMMAINS4_8MMA_AtomIJNS4_4SM904GMMA30MMA_64x16x32_F32E4M3E4M3_SS_TNILNSP_7ScaleInE1ELSR_1EEEEEENS4_6LayoutINS5_IJSC_SC_SC_EEENS5_IJNSA_ILi0EEESW_SW_EEEEENS5_IJNS4_10UnderscoreESZ_SZ_EEEEENS4_13SM90_TMA_LOADENS4_14ComposedLayoutINS4_7SwizzleILi3ELi4ELi3EEENS4_18smem_ptr_flag_bitsILi8EEENSU_INS5_IJNSA_ILi8EEESI_EEENS5_IJSI_SC_EEEEEEEvNS4_8identityENS4_23SM90_TMA_LOAD_MULTICASTES1C_vS1D_EENS_8epilogue10collective6detail29Sm90TmaWarpSpecializedAdapterINS1H_15DefaultEpilogueISK_SL_SL_NS1G_6thread17LinearCombinationISK_Li1EffLNS1L_9ScaleType4KindE0ELNS_15FloatRoundStyleE2ESK_EENS1_15EpilogueDefaultEEEEEvvEEEEvNT_6ParamsE,"",@"SHT_CUDA_INFO"
	.sectionflags	@""
	.align	4


	//----- nvinfo : EIATTR_CUDA_API_VERSION
	.align		4
        /*0000*/ 	.byte	0x04, 0x37
        /*0002*/ 	.short	(.L_18 - .L_17)
.L_17:
        /*0004*/ 	.word	0x00000082


	//----- nvinfo : EIATTR_KPARAM_INFO
	.align		4
.L_18:
        /*0008*/ 	.byte	0x04, 0x17
        /*000a*/ 	.short	(.L_20 - .L_19)
.L_19:
        /*000c*/ 	.word	0x00000000
        /*0010*/ 	.short	0x0000
        /*0012*/ 	.short	0x0070
        /*0014*/ 	.byte	0x00, 0xf0, 0x01, 0x10


	//----- nvinfo : EIATTR_SPARSE_MMA_MASK
	.align		4
.L_20:
        /*0018*/ 	.byte	0x03, 0x50
        /*001a*/ 	.short	0x0000


	//----- nvinfo : EIATTR_MAXREG_COUNT
	.align		4
        /*001c*/ 	.byte	0x03, 0x1b
        /*001e*/ 	.short	0x00a8


	//----- nvinfo : EIATTR_NUM_BARRIERS
	.align		4
        /*0020*/ 	.byte	0x02, 0x4c
        /*0022*/ 	.byte	0x01
	.zero		1


	//----- nvinfo : EIATTR_MERCURY_ISA_VERSION
	.align		4
        /*0024*/ 	.byte	0x03, 0x5f
        /*0026*/ 	.short	0x0101


	//----- nvinfo : EIATTR_INT_WARP_WIDE_INSTR_OFFSETS
	.align		4
        /*0028*/ 	.byte	0x04, 0x31
        /*002a*/ 	.short	(.L_22 - .L_21)


	//   ....[0]....
.L_21:
        /*002c*/ 	.word	0x000005a0


	//   ....[1]....
        /*0030*/ 	.word	0x000005e0


	//   ....[2]....
        /*0034*/ 	.word	0x00000620


	//   ....[3]....
        /*0038*/ 	.word	0x000006c0


	//   ....[4]....
        /*003c*/ 	.word	0x000006e0


	//   ....[5]....
        /*0040*/ 	.word	0x00000740


	//   ....[6]....
        /*0044*/ 	.word	0x00000830


	//   ....[7]....
        /*0048*/ 	.word	0x00000880


	//   ....[8]....
        /*004c*/ 	.word	0x00003d20


	//----- nvinfo : EIATTR_COOP_GROUP_MASK_REGIDS
	.align		4
.L_22:
        /*0050*/ 	.byte	0x04, 0x29
        /*0052*/ 	.short	(.L_24 - .L_23)


	//   ....[0]....
.L_23:
        /*0054*/ 	.word	0xffffffff


	//   ....[1]....
        /*0058*/ 	.word	0xffffffff


	//   ....[2]....
        /*005c*/ 	.word	0xffffffff


	//   ....[3]....
        /*0060*/ 	.word	0xffffffff


	//   ....[4]....
        /*0064*/ 	.word	0xffffffff


	//   ....[5]....
        /*0068*/ 	.word	0xffffffff


	//   ....[6]....
        /*006c*/ 	.word	0xffffffff


	//----- nvinfo : EIATTR_COOP_GROUP_INSTR_OFFSETS
	.align		4
.L_24:
        /*0070*/ 	.byte	0x04, 0x28
        /*0072*/ 	.short	(.L_26 - .L_25)


	//   ....[0]....
.L_25:
        /*0074*/ 	.word	0x00000060


	//   ....[1]....
        /*0078*/ 	.word	0x00000070


	//   ....[2]....
        /*007c*/ 	.word	0x00000130


	//   ....[3]....
        /*0080*/ 	.word	0x000003b0


	//   ....[4]....
        /*0084*/ 	.word	0x000003f0


	//   ....[5]....
        /*0088*/ 	.word	0x00000470


	//   ....[6]....
        /*008c*/ 	.word	0x00000a40


	//----- nvinfo : EIATTR_REG_RECONFIG
	.align		4
.L_26:
        /*0090*/ 	.byte	0x01, 0x54
	.zero		2


	//----- nvinfo : EIATTR_MBARRIER_INSTR_OFFSETS
	.align		4
        /*0094*/ 	.byte	0x04, 0x39
        /*0096*/ 	.short	(.L_28 - .L_27)


	//   ....[0]....
.L_27:
        /*0098*/ 	.word	0x00000250
        /*009c*/ 	.word	0x000000ff
        /*00a0*/ 	.word	0x00000000
        /*00a4*/ 	.short	0x0100
        /*00a6*/ 	.byte	0x08
	.zero		1


	//   ....[1]....
        /*00a8*/ 	.word	0x00000260
        /*00ac*/ 	.word	0x000000ff
        /*00b0*/ 	.word	0x00000050
        /*00b4*/ 	.short	0x0100
        /*00b6*/ 	.byte	0x08
	.zero		1


	//   ....[2]....
        /*00b8*/ 	.word	0x00000270
        /*00bc*/ 	.word	0x000000ff
        /*00c0*/ 	.word	0x00000008
        /*00c4*/ 	.short	0x0100
        /*00c6*/ 	.byte	0x08
	.zero		1


	//   ....[3]....
        /*00c8*/ 	.word	0x00000280
        /*00cc*/ 	.word	0x000000ff
        /*00d0*/ 	.word	0x00000058
        /*00d4*/ 	.short	0x0100
        /*00d6*/ 	.byte	0x08
	.zero		1


	//   ....[4]....
        /*00d8*/ 	.word	0x00000290
        /*00dc*/ 	.word	0x000000ff
        /*00e0*/ 	.word	0x00000010
        /*00e4*/ 	.short	0x0100
        /*00e6*/ 	.byte	0x08
	.zero		1


	//   ....[5]....
        /*00e8*/ 	.word	0x000002a0
        /*00ec*/ 	.word	0x000000ff
        /*00f0*/ 	.word	0x00000060
        /*00f4*/ 	.short	0x0100
        /*00f6*/ 	.byte	0x08
	.zero		1


	//   ....[6]....
        /*00f8*/ 	.word	0x000002b0
        /*00fc*/ 	.word	0x000000ff
        /*0100*/ 	.word	0x00000018
        /*0104*/ 	.short	0x0100
        /*0106*/ 	.byte	0x08
	.zero		1


	//   ....[7]....
        /*0108*/ 	.word	0x000002c0
        /*010c*/ 	.word	0x000000ff
        /*0110*/ 	.word	0x00000068
        /*0114*/ 	.short	0x0100
        /*0116*/ 	.byte	0x08
	.zero		1


	//   ....[8]....
        /*0118*/ 	.word	0x000002d0
        /*011c*/ 	.word	0x000000ff
        /*0120*/ 	.word	0x00000020
        /*0124*/ 	.short	0x0100
        /*0126*/ 	.byte	0x08
	.zero		1


	//   ....[9]....
        /*0128*/ 	.word	0x000002e0
        /*012c*/ 	.word	0x000000ff
        /*0130*/ 	.word	0x00000070
        /*0134*/ 	.short	0x0100
        /*0136*/ 	.byte	0x08
	.zero		1


	//   ....[10]....
        /*0138*/ 	.word	0x000002f0
        /*013c*/ 	.word	0x000000ff
        /*0140*/ 	.word	0x00000028
        /*0144*/ 	.short	0x0100
        /*0146*/ 	.byte	0x08
	.zero		1


	//   ....[11]....
        /*0148*/ 	.word	0x00000300
        /*014c*/ 	.word	0x000000ff
        /*0150*/ 	.word	0x00000078
        /*0154*/ 	.short	0x0100
        /*0156*/ 	.byte	0x08
	.zero		1


	//   ....[12]....
        /*0158*/ 	.word	0x00000310
        /*015c*/ 	.word	0x000000ff
        /*0160*/ 	.word	0x00000030
        /*0164*/ 	.short	0x0100
        /*0166*/ 	.byte	0x08
	.zero		1


	//   ....[13]....
        /*0168*/ 	.word	0x00000320
        /*016c*/ 	.word	0x000000ff
        /*0170*/ 	.word	0x00000080
        /*0174*/ 	.short	0x0100
        /*0176*/ 	.byte	0x08
	.zero		1


	//   ....[14]....
        /*0178*/ 	.word	0x00000330
        /*017c*/ 	.word	0x000000ff
        /*0180*/ 	.word	0x00000038
        /*0184*/ 	.short	0x0100
        /*0186*/ 	.byte	0x08
	.zero		1


	//   ....[15]....
        /*0188*/ 	.word	0x00000340
        /*018c*/ 	.word	0x000000ff
        /*0190*/ 	.word	0x00000088
        /*0194*/ 	.short	0x0100
        /*0196*/ 	.byte	0x08
	.zero		1


	//   ....[16]....
        /*0198*/ 	.word	0x00000350
        /*019c*/ 	.word	0x000000ff
        /*01a0*/ 	.word	0x00000040
        /*01a4*/ 	.short	0x0100
        /*01a6*/ 	.byte	0x08
	.zero		1


	//   ....[17]....
        /*01a8*/ 	.word	0x00000360
        /*01ac*/ 	.word	0x000000ff
        /*01b0*/ 	.word	0x00000090
        /*01b4*/ 	.short	0x0100
        /*01b6*/ 	.byte	0x08
	.zero		1


	//   ....[18]....
        /*01b8*/ 	.word	0x00000370
        /*01bc*/ 	.word	0x000000ff
        /*01c0*/ 	.word	0x00000048
        /*01c4*/ 	.short	0x0100
        /*01c6*/ 	.byte	0x08
	.zero		1


	//   ....[19]....
        /*01c8*/ 	.word	0x00000380
        /*01cc*/ 	.word	0x000000ff
        /*01d0*/ 	.word	0x00000098
        /*01d4*/ 	.short	0x0100
        /*01d6*/ 	.byte	0x08
	.zero		1


	//   ....[20]....
        /*01d8*/ 	.word	0x000008b0
        /*01dc*/ 	.word	0x000000ff
        /*01e0*/ 	.word	0x000000d0
        /*01e4*/ 	.short	0x0100
        /*01e6*/ 	.byte	0x08
	.zero		1


	//   ....[21]....
        /*01e8*/ 	.word	0x00000950
        /*01ec*/ 	.word	0x000000ff
        /*01f0*/ 	.word	0x000000d8
        /*01f4*/ 	.short	0x0100
        /*01f6*/ 	.byte	0x08
	.zero		1


	//   ....[22]....
        /*01f8*/ 	.word	0x000009c0
        /*01fc*/ 	.word	0x000000ff
        /*0200*/ 	.word	0x000000b0
        /*0204*/ 	.short	0x0100
        /*0206*/ 	.byte	0x09
	.zero		1


	//   ....[23]....
        /*0208*/ 	.word	0x000009d0
        /*020c*/ 	.word	0x000000ff
        /*0210*/ 	.word	0x000000b8
        /*0214*/ 	.short	0x0100
        /*0216*/ 	.byte	0x09
	.zero		1


	//   ....[24]....
        /*0218*/ 	.word	0x000009e0
        /*021c*/ 	.word	0x000000ff
        /*0220*/ 	.word	0x000000c0
        /*0224*/ 	.short	0x0100
        /*0226*/ 	.byte	0x09
	.zero		1


	//   ....[25]....
        /*0228*/ 	.word	0x000009f0
        /*022c*/ 	.word	0x000000ff
        /*0230*/ 	.word	0x000000c8
        /*0234*/ 	.short	0x0100
        /*0236*/ 	.byte	0x09
	.zero		1


	//   ....[26]....
        /*0238*/ 	.word	0x00001750
        /*023c*/ 	.word	0x000000ff
        /*0240*/ 	.word	0xfffffff8
        /*0244*/ 	.short	0x010a
        /*0246*/ 	.byte	0x0b
	.zero		1


	//   ....[27]....
        /*0248*/ 	.word	0x00001ba0
        /*024c*/ 	.word	0x000000ff
        /*0250*/ 	.word	0x00000000
        /*0254*/ 	.short	0x010a
        /*0256*/ 	.byte	0x05
	.zero		1


	//   ....[28]....
        /*0258*/ 	.word	0x00001be0
        /*025c*/ 	.word	0x000000ff
        /*0260*/ 	.word	0x00000000
        /*0264*/ 	.short	0x010a
        /*0266*/ 	.byte	0x05
	.zero		1


	//   ....[29]....
        /*0268*/ 	.word	0x00002ad0
        /*026c*/ 	.word	0x000000ff
        /*0270*/ 	.word	0x00000000
        /*0274*/ 	.short	0x010a
        /*0276*/ 	.byte	0x13
	.zero		1


	//   ....[30]....
        /*0278*/ 	.word	0x00002b10
        /*027c*/ 	.word	0x000000ff
        /*0280*/ 	.word	0x00000000
        /*0284*/ 	.short	0x010a
        /*0286*/ 	.byte	0x13
	.zero		1


	//   ....[31]....
        /*0288*/ 	.word	0x000037b0
        /*028c*/ 	.word	0x00000015
        /*0290*/ 	.word	0x00000000
        /*0294*/ 	.short	0x0101
        /*0296*/ 	.byte	0x3f
	.zero		1


	//   ....[32]....
        /*0298*/ 	.word	0x00003cb0
        /*029c*/ 	.word	0x00000013
        /*02a0*/ 	.word	0x00000000
        /*02a4*/ 	.short	0x0101
        /*02a6*/ 	.byte	0x09
	.zero		1


	//   ....[33]....
        /*02a8*/ 	.word	0x00003dc0
        /*02ac*/ 	.word	0x00000013
        /*02b0*/ 	.word	0x00000000
        /*02b4*/ 	.short	0x0101
        /*02b6*/ 	.byte	0x3f
	.zero		1


	//   ....[34]....
        /*02b8*/ 	.word	0x00003e80
        /*02bc*/ 	.word	0x000000ff
        /*02c0*/ 	.word	0x00000008
        /*02c4*/ 	.short	0x010a
        /*02c6*/ 	.byte	0x0b
	.zero		1


	//   ....[35]....
        /*02c8*/ 	.word	0x000081e0
        /*02cc*/ 	.word	0x00000004
        /*02d0*/ 	.word	0x00000000
        /*02d4*/ 	.short	0x0101
        /*02d6*/ 	.byte	0x09
	.zero		1


	//   ....[36]....
        /*02d8*/ 	.word	0x00008af0
        /*02dc*/ 	.word	0x00000013
        /*02e0*/ 	.word	0x00000050
        /*02e4*/ 	.short	0x010a
        /*02e6*/ 	.byte	0x3f
	.zero		1


	//   ....[37]....
        /*02e8*/ 	.word	0x00008e70
        /*02ec*/ 	.word	0x0000000a
        /*02f0*/ 	.word	0x000000d8
        /*02f4*/ 	.short	0x0101
        /*02f6*/ 	.byte	0x3f
	.zero		1


	//   ....[38]....
        /*02f8*/ 	.word	0x000095d0
        /*02fc*/ 	.word	0x00000005
        /*0300*/ 	.word	0x00000000
        /*0304*/ 	.short	0x010a
        /*0306*/ 	.byte	0x3f
	.zero		1


	//   ....[39]....
        /*0308*/ 	.word	0x00009650
        /*030c*/ 	.word	0x00000007
        /*0310*/ 	.word	0x00000000
        /*0314*/ 	.short	0x010a
        /*0316*/ 	.byte	0x3f
	.zero		1


	//   ....[40]....
        /*0318*/ 	.word	0x000096e0
        /*031c*/ 	.word	0x00000006
        /*0320*/ 	.word	0x00000000
        /*0324*/ 	.short	0x010a
        /*0326*/ 	.byte	0x3f
	.zero		1


	//   ....[41]....
        /*0328*/ 	.word	0x00009770
        /*032c*/ 	.word	0x00000009
        /*0330*/ 	.word	0x00000000
        /*0334*/ 	.short	0x010a
        /*0336*/ 	.byte	0x3f
	.zero		1


	//   ....[42]....
        /*0338*/ 	.word	0x00009800
        /*033c*/ 	.word	0x00000006
        /*0340*/ 	.word	0x00000000
        /*0344*/ 	.short	0x010a
        /*0346*/ 	.byte	0x3f
	.zero		1


	//   ....[43]....
        /*0348*/ 	.word	0x00009890
        /*034c*/ 	.word	0x00000009
        /*0350*/ 	.word	0x00000000
        /*0354*/ 	.short	0x010a
        /*0356*/ 	.byte	0x3f
	.zero		1


	//   ....[44]....
        /*0358*/ 	.word	0x00009920
        /*035c*/ 	.word	0x00000006
        /*0360*/ 	.word	0x00000000
        /*0364*/ 	.short	0x010a
        /*0366*/ 	.byte	0x3f
	.zero		1


	//   ....[45]....
        /*0368*/ 	.word	0x000099b0
        /*036c*/ 	.word	0x00000009
        /*0370*/ 	.word	0x00000000
        /*0374*/ 	.short	0x010a
        /*0376*/ 	.byte	0x3f
	.zero		1


	//   ....[46]....
        /*0378*/ 	.word	0x00009a40
        /*037c*/ 	.word	0x00000006
        /*0380*/ 	.word	0x00000000
        /*0384*/ 	.short	0x010a
        /*0386*/ 	.byte	0x3f
	.zero		1


	//   ....[47]....
        /*0388*/ 	.word	0x00009ad0
        /*038c*/ 	.word	0x00000003
        /*0390*/ 	.word	0x00000000
        /*0394*/ 	.short	0x010a
        /*0396*/ 	.byte	0x3f
	.zero		1


	//   ....[48]....
        /*0398*/ 	.word	0x00009b40
        /*039c*/ 	.word	0x00000013
        /*03a0*/ 	.word	0xfffffff8
        /*03a4*/ 	.short	0x010a
        /*03a6*/ 	.byte	0x3f
	.zero		1


	//   ....[49]....
        /*03a8*/ 	.word	0x00009ba0
        /*03ac*/ 	.word	0x00000013
        /*03b0*/ 	.word	0x00000000
        /*03b4*/ 	.short	0x010a
        /*03b6*/ 	.byte	0x3f
	.zero		1


	//   ....[50]....
        /*03b8*/ 	.word	0x00009c00
        /*03bc*/ 	.word	0x00000015
        /*03c0*/ 	.word	0x00000000
        /*03c4*/ 	.short	0x010a
        /*03c6*/ 	.byte	0x3f
	.zero		1


	//   ....[51]....
        /*03c8*/ 	.word	0x00009c60
        /*03cc*/ 	.word	0x00000013
        /*03d0*/ 	.word	0x00000008
        /*03d4*/ 	.short	0x010a
        /*03d6*/ 	.byte	0x3f
	.zero		1


	//   ....[52]....
        /*03d8*/ 	.word	0x00009d30
        /*03dc*/ 	.word	0x00000013
        /*03e0*/ 	.word	0x00000050
        /*03e4*/ 	.short	0x010a
        /*03e6*/ 	.byte	0x3f
	.zero		1


	//   ....[53]....
        /*03e8*/ 	.word	0x00009e10
        /*03ec*/ 	.word	0x00000005
        /*03f0*/ 	.word	0x00000000
        /*03f4*/ 	.short	0x010a
        /*03f6*/ 	.byte	0x3f
	.zero		1


	//   ....[54]....
        /*03f8*/ 	.word	0x00009e60
        /*03fc*/ 	.word	0x00000007
        /*0400*/ 	.word	0x00000000
        /*0404*/ 	.short	0x010a
        /*0406*/ 	.byte	0x3f
	.zero		1


	//   ....[55]....
        /*0408*/ 	.word	0x00009eb0
        /*040c*/ 	.word	0x00000006
        /*0410*/ 	.word	0x00000000
        /*0414*/ 	.short	0x010a
        /*0416*/ 	.byte	0x3f
	.zero		1


	//   ....[56]....
        /*0418*/ 	.word	0x00009f00
        /*041c*/ 	.word	0x00000009
        /*0420*/ 	.word	0x00000000
        /*0424*/ 	.short	0x010a
        /*0426*/ 	.byte	0x3f
	.zero		1


	//   ....[57]....
        /*0428*/ 	.word	0x00009f50
        /*042c*/ 	.word	0x00000006
        /*0430*/ 	.word	0x00000000
        /*0434*/ 	.short	0x010a
        /*0436*/ 	.byte	0x3f
	.zero		1


	//   ....[58]....
        /*0438*/ 	.word	0x00009fa0
        /*043c*/ 	.word	0x00000009
        /*0440*/ 	.word	0x00000000
        /*0444*/ 	.short	0x010a
        /*0446*/ 	.byte	0x3f
	.zero		1


	//   ....[59]....
        /*0448*/ 	.word	0x00009ff0
        /*044c*/ 	.word	0x00000006
        /*0450*/ 	.word	0x00000000
        /*0454*/ 	.short	0x010a
        /*0456*/ 	.byte	0x3f
	.zero		1


	//   ....[60]....
        /*0458*/ 	.word	0x0000a040
        /*045c*/ 	.word	0x00000009
        /*0460*/ 	.word	0x00000000
        /*0464*/ 	.short	0x010a
        /*0466*/ 	.byte	0x3f
	.zero		1


	//   ....[61]....
        /*0468*/ 	.word	0x0000a090
        /*046c*/ 	.word	0x00000006
        /*0470*/ 	.word	0x00000000
        /*0474*/ 	.short	0x010a
        /*0476*/ 	.byte	0x3f
	.zero		1


	//----- nvinfo : EIATTR_NUM_MBARRIERS
	.align		4
.L_28:
        /*0478*/ 	.byte	0x03, 0x38
        /*047a*/ 	.short	0x001a


	//----- nvinfo : EIATTR_EXIT_INSTR_OFFSETS
	.align		4
        /*047c*/ 	.byte	0x04, 0x1c
        /*047e*/ 	.short	(.L_30 - .L_29)


	//   ....[0]....
.L_29:
        /*0480*/ 	.word	0x00001490


	//   ....[1]....
        /*0484*/ 	.word	0x000014f0


	//   ....[2]....
        /*0488*/ 	.word	0x000087f0


	//   ....[3]....
        /*048c*/ 	.word	0x00008820


	//   ....[4]....
        /*0490*/ 	.word	0x00009b20


	//----- nvinfo : EIATTR_MAX_THREADS
	.align		4
.L_30:
        /*0494*/ 	.byte	0x04, 0x05
        /*0496*/ 	.short	(.L_32 - .L_31)
.L_31:
        /*0498*/ 	.word	0x00000180
        /*049c*/ 	.word	0x00000001
        /*04a0*/ 	.word	0x00000001


	//----- nvinfo : EIATTR_CRS_STACK_SIZE
	.align		4
.L_32:
        /*04a4*/ 	.byte	0x04, 0x1e
        /*04a6*/ 	.short	(.L_34 - .L_33)
.L_33:
        /*04a8*/ 	.word	0x00000000


	//----- nvinfo : EIATTR_CBANK_PARAM_SIZE
	.align		4
.L_34:
        /*04ac*/ 	.byte	0x03, 0x19
        /*04ae*/ 	.short	0x0470


	//----- nvinfo : EIATTR_PARAM_CBANK
	.align		4
        /*04b0*/ 	.byte	0x04, 0x0a
        /*04b2*/ 	.short	(.L_36 - .L_35)
	.align		4
.L_35:
        /*04b4*/ 	.word	index@(.nv.constant0._ZN7cutlass13device_kernelINS_4gemm6kernel13GemmUniversalIN4cute5tupleIJiiiiEEENS1_10collective13CollectiveMmaINS1_37MainloopSm90TmaGmmaWarpSpecializedFP8ILi10ENS5_IJNS4_1CILi2EEENSA_ILi1EEESC_EEENS1_32KernelTmaWarpSpecializedPingpongEEENS5_IJNSA_ILi64EEENSA_ILi112EEENSA_ILi128EEEEEENS_12float_e4m3_tENS5_IJlSC_lEEESK_SL_NS4_8TiledMMAINS4_8MMA_AtomIJNS4_4SM904GMMA30MMA_64x16x32_F32E4M3E4M3_SS_TNILNSP_7ScaleInE1ELSR_1EEEEEENS4_6LayoutINS5_IJSC_SC_SC_EEENS5_IJNSA_ILi0EEESW_SW_EEEEENS5_IJNS4_10UnderscoreESZ_SZ_EEEEENS4_13SM90_TMA_LOADENS4_14ComposedLayoutINS4_7SwizzleILi3ELi4ELi3EEENS4_18smem_ptr_flag_bitsILi8EEENSU_INS5_IJNSA_ILi8EEESI_EEENS5_IJSI_SC_EEEEEEEvNS4_8identityENS4_23SM90_TMA_LOAD_MULTICASTES1C_vS1D_EENS_8epilogue10collective6detail29Sm90TmaWarpSpecializedAdapterINS1H_15DefaultEpilogueISK_SL_SL_NS1G_6thread17LinearCombinationISK_Li1EffLNS1L_9ScaleType4KindE0ELNS_15FloatRoundStyleE2ESK_EENS1_15EpilogueDefaultEEEEEvvEEEEvNT_6ParamsE)
        /*04b8*/ 	.short	0x0210
        /*04ba*/ 	.short	0x0470


	//----- nvinfo : EIATTR_SW_WAR
	.align		4
.L_36:
        /*04bc*/ 	.byte	0x04, 0x36
        /*04be*/ 	.short	(.L_38 - .L_37)
.L_37:
        /*04c0*/ 	.word	0x00000008
.L_38:


//--------------------- .nv.callgraph             --------------------------
	.section	.nv.callgraph,"",@"SHT_CUDA_CALLGRAPH"
	.align	4
	.sectionentsize	8
	.align		4
        /*0000*/ 	.word	0x00000000
	.align		4
        /*0004*/ 	.word	0xffffffff
	.align		4
        /*0008*/ 	.word	0x00000000
	.align		4
        /*000c*/ 	.word	0xfffffffe
	.align		4
        /*0010*/ 	.word	0x00000000
	.align		4
        /*0014*/ 	.word	0xfffffffd
	.align		4
        /*0018*/ 	.word	0x00000000
	.align		4
        /*001c*/ 	.word	0xfffffffc


//--------------------- .nv.constant4             --------------------------
	.section	.nv.constant4,"a",@progbits
	.align	8
	.align		8
.nv.constant4:
        /*0000*/ 	.dword	_ZN39_INTERNAL_889cace0_4_k_cu_7385e218_60984cuda3std3__45__cpo5beginE
	.align		8
        /*0008*/ 	.dword	_ZN39_INTERNAL_889cace0_4_k_cu_7385e218_60984cuda3std3__45__cpo3endE
	.align		8
        /*0010*/ 	.dword	_ZN39_INTERNAL_889cace0_4_k_cu_7385e218_60984cuda3std3__45__cpo6cbeginE
	.align		8
        /*0018*/ 	.dword	_ZN39_INTERNAL_889cace0_4_k_cu_7385e218_60984cuda3std3__45__cpo4cendE
	.align		8
        /*0020*/ 	.dword	_ZN39_INTERNAL_889cace0_4_k_cu_7385e218_60984cuda3std3__441_GLOBAL__N__889cace0_4_k_cu_7385e218_60986ignoreE
	.align		8
        /*0028*/ 	.dword	_ZN39_INTERNAL_889cace0_4_k_cu_7385e218_60984cuda3std3__419piecewise_constructE
	.align		8
        /*0030*/ 	.dword	_ZN39_INTERNAL_889cace0_4_k_cu_7385e218_60984cuda3std3__48in_placeE
	.align		8
        /*0038*/ 	.dword	_ZN39_INTERNAL_889cace0_4_k_cu_7385e218_60984cuda3std6ranges3__45__cpo4swapE
	.align		8
        /*0040*/ 	.dword	_ZN39_INTERNAL_889cace0_4_k_cu_7385e218_60984cuda3std6ranges3__45__cpo9iter_moveE
	.align		8
        /*0048*/ 	.dword	_ZN39_INTERNAL_889cace0_4_k_cu_7385e218_60984cute7productE
	.align		8
        /*0050*/ 	.dword	_ZN39_INTERNAL_889cace0_4_k_cu_7385e218_60984cute1_E


//--------------------- .text._ZN7cutlass13device_kernelINS_4gemm6kernel13GemmUniversalIN4cute5tupleIJiiiiEEENS1_10collective13CollectiveMmaINS1_37MainloopSm90TmaGmmaWarpSpecializedFP8ILi10ENS5_IJNS4_1CILi2EEENSA_ILi1EEESC_EEENS1_32KernelTmaWarpSpecializedPingpongEEENS5_IJNSA_ILi64EEENSA_ILi112EEENSA_ILi128EEEEEENS_12float_e4m3_tENS5_IJlSC_lEEESK_SL_NS4_8TiledMMAINS4_8MMA_AtomIJNS4_4SM904GMMA30MMA_64x16x32_F32E4M3E4M3_SS_TNILNSP_7ScaleInE1ELSR_1EEEEEENS4_6LayoutINS5_IJSC_SC_SC_EEENS5_IJNSA_ILi0EEESW_SW_EEEEENS5_IJNS4_10UnderscoreESZ_SZ_EEEEENS4_13SM90_TMA_LOADENS4_14ComposedLayoutINS4_7SwizzleILi3ELi4ELi3EEENS4_18smem_ptr_flag_bitsILi8EEENSU_INS5_IJNSA_ILi8EEESI_EEENS5_IJSI_SC_EEEEEEEvNS4_8identityENS4_23SM90_TMA_LOAD_MULTICASTES1C_vS1D_EENS_8epilogue10collective6detail29Sm90TmaWarpSpecializedAdapterINS1H_15DefaultEpilogueISK_SL_SL_NS1G_6thread17LinearCombinationISK_Li1EffLNS1L_9ScaleType4KindE0ELNS_15FloatRoundStyleE2ESK_EENS1_15EpilogueDefaultEEEEEvvEEEEvNT_6ParamsE --------------------------
	.section	.text._ZN7cutlass13device_kernelINS_4gemm6kernel13GemmUniversalIN4cute5tupleIJiiiiEEENS1_10collective13CollectiveMmaINS1_37MainloopSm90TmaGmmaWarpSpecializedFP8ILi10ENS5_IJNS4_1CILi2EEENSA_ILi1EEESC_EEENS1_32KernelTmaWarpSpecializedPingpongEEENS5_IJNSA_ILi64EEENSA_ILi112EEENSA_ILi128EEEEEENS_12float_e4m3_tENS5_IJlSC_lEEESK_SL_NS4_8TiledMMAINS4_8MMA_AtomIJNS4_4SM904GMMA30MMA_64x16x32_F32E4M3E4M3_SS_TNILNSP_7ScaleInE1ELSR_1EEEEEENS4_6LayoutINS5_IJSC_SC_SC_EEENS5_IJNSA_ILi0EEESW_SW_EEEEENS5_IJNS4_10UnderscoreESZ_SZ_EEEEENS4_13SM90_TMA_LOADENS4_14ComposedLayoutINS4_7SwizzleILi3ELi4ELi3EEENS4_18smem_ptr_flag_bitsILi8EEENSU_INS5_IJNSA_ILi8EEESI_EEENS5_IJSI_SC_EEEEEEEvNS4_8identityENS4_23SM90_TMA_LOAD_MULTICASTES1C_vS1D_EENS_8epilogue10collective6detail29Sm90TmaWarpSpecializedAdapterINS1H_15DefaultEpilogueISK_SL_SL_NS1G_6thread17LinearCombinationISK_Li1EffLNS1L_9ScaleType4KindE0ELNS_15FloatRoundStyleE2ESK_EENS1_15EpilogueDefaultEEEEEvvEEEEvNT_6ParamsE,"ax",@progbits
	.align	128
.text._ZN7cutlass13device_kernelINS_4gemm6kernel13GemmUniversalIN4cute5tupleIJiiiiEEENS1_10collective13CollectiveMmaINS1_37MainloopSm90TmaGmmaWarpSpecializedFP8ILi10ENS5_IJNS4_1CILi2EEENSA_ILi1EEESC_EEENS1_32KernelTmaWarpSpecializedPingpongEEENS5_IJNSA_ILi64EEENSA_ILi112EEENSA_ILi128EEEEEENS_12float_e4m3_tENS5_IJlSC_lEEESK_SL_NS4_8TiledMMAINS4_8MMA_AtomIJNS4_4SM904GMMA30MMA_64x16x32_F32E4M3E4M3_SS_TNILNSP_7ScaleInE1ELSR_1EEEEEENS4_6LayoutINS5_IJSC_SC_SC_EEENS5_IJNSA_ILi0EEESW_SW_EEEEENS5_IJNS4_10UnderscoreESZ_SZ_EEEEENS4_13SM90_TMA_LOADENS4_14ComposedLayoutINS4_7SwizzleILi3ELi4ELi3EEENS4_18smem_ptr_flag_bitsILi8EEENSU_INS5_IJNSA_ILi8EEESI_EEENS5_IJSI_SC_EEEEEEEvNS4_8identityENS4_23SM90_TMA_LOAD_MULTICASTES1C_vS1D_EENS_8epilogue10collective6detail29Sm90TmaWarpSpecializedAdapterINS1H_15DefaultEpilogueISK_SL_SL_NS1G_6thread17LinearCombinationISK_Li1EffLNS1L_9ScaleType4KindE0ELNS_15FloatRoundStyleE2ESK_EENS1_15EpilogueDefaultEEEEEvvEEEEvNT_6ParamsE:
        .type           _ZN7cutlass13device_kernelINS_4gemm6kernel13GemmUniversalIN4cute5tupleIJiiiiEEENS1_10collective13CollectiveMmaINS1_37MainloopSm90TmaGmmaWarpSpecializedFP8ILi10ENS5_IJNS4_1CILi2EEENSA_ILi1EEESC_EEENS1_32KernelTmaWarpSpecializedPingpongEEENS5_IJNSA_ILi64EEENSA_ILi112EEENSA_ILi128EEEEEENS_12float_e4m3_tENS5_IJlSC_lEEESK_SL_NS4_8TiledMMAINS4_8MMA_AtomIJNS4_4SM904GMMA30MMA_64x16x32_F32E4M3E4M3_SS_TNILNSP_7ScaleInE1ELSR_1EEEEEENS4_6LayoutINS5_IJSC_SC_SC_EEENS5_IJNSA_ILi0EEESW_SW_EEEEENS5_IJNS4_10UnderscoreESZ_SZ_EEEEENS4_13SM90_TMA_LOADENS4_14ComposedLayoutINS4_7SwizzleILi3ELi4ELi3EEENS4_18smem_ptr_flag_bitsILi8EEENSU_INS5_IJNSA_ILi8EEESI_EEENS5_IJSI_SC_EEEEEEEvNS4_8identityENS4_23SM90_TMA_LOAD_MULTICASTES1C_vS1D_EENS_8epilogue10collective6detail29Sm90TmaWarpSpecializedAdapterINS1H_15DefaultEpilogueISK_SL_SL_NS1G_6thread17LinearCombinationISK_Li1EffLNS1L_9ScaleType4KindE0ELNS_15FloatRoundStyleE2ESK_EENS1_15EpilogueDefaultEEEEEvvEEEEvNT_6ParamsE,@function
        .size           _ZN7cutlass13device_kernelINS_4gemm6kernel13GemmUniversalIN4cute5tupleIJiiiiEEENS1_10collective13CollectiveMmaINS1_37MainloopSm90TmaGmmaWarpSpecializedFP8ILi10ENS5_IJNS4_1CILi2EEENSA_ILi1EEESC_EEENS1_32KernelTmaWarpSpecializedPingpongEEENS5_IJNSA_ILi64EEENSA_ILi112EEENSA_ILi128EEEEEENS_12float_e4m3_tENS5_IJlSC_lEEESK_SL_NS4_8TiledMMAINS4_8MMA_AtomIJNS4_4SM904GMMA30MMA_64x16x32_F32E4M3E4M3_SS_TNILNSP_7ScaleInE1ELSR_1EEEEEENS4_6LayoutINS5_IJSC_SC_SC_EEENS5_IJNSA_ILi0EEESW_SW_EEEEENS5_IJNS4_10UnderscoreESZ_SZ_EEEEENS4_13SM90_TMA_LOADENS4_14ComposedLayoutINS4_7SwizzleILi3ELi4ELi3EEENS4_18smem_ptr_flag_bitsILi8EEENSU_INS5_IJNSA_ILi8EEESI_EEENS5_IJSI_SC_EEEEEEEvNS4_8identityENS4_23SM90_TMA_LOAD_MULTICASTES1C_vS1D_EENS_8epilogue10collective6detail29Sm90TmaWarpSpecializedAdapterINS1H_15DefaultEpilogueISK_SL_SL_NS1G_6thread17LinearCombinationISK_Li1EffLNS1L_9ScaleType4KindE0ELNS_15FloatRoundStyleE2ESK_EENS1_15EpilogueDefaultEEEEEvvEEEEvNT_6ParamsE,(.L_x_205 - _ZN7cutlass13device_kernelINS_4gemm6kernel13GemmUniversalIN4cute5tupleIJiiiiEEENS1_10collective13CollectiveMmaINS1_37MainloopSm90TmaGmmaWarpSpecializedFP8ILi10ENS5_IJNS4_1CILi2EEENSA_ILi1EEESC_EEENS1_32KernelTmaWarpSpecializedPingpongEEENS5_IJNSA_ILi64EEENSA_ILi112EEENSA_ILi128EEEEEENS_12float_e4m3_tENS5_IJlSC_lEEESK_SL_NS4_8TiledMMAINS4_8MMA_AtomIJNS4_4SM904GMMA30MMA_64x16x32_F32E4M3E4M3_SS_TNILNSP_7ScaleInE1ELSR_1EEEEEENS4_6LayoutINS5_IJSC_SC_SC_EEENS5_IJNSA_ILi0EEESW_SW_EEEEENS5_IJNS4_10UnderscoreESZ_SZ_EEEEENS4_13SM90_TMA_LOADENS4_14ComposedLayoutINS4_7SwizzleILi3ELi4ELi3EEENS4_18smem_ptr_flag_bitsILi8EEENSU_INS5_IJNSA_ILi8EEESI_EEENS5_IJSI_SC_EEEEEEEvNS4_8identityENS4_23SM90_TMA_LOAD_MULTICASTES1C_vS1D_EENS_8epilogue10collective6detail29Sm90TmaWarpSpecializedAdapterINS1H_15DefaultEpilogueISK_SL_SL_NS1G_6thread17LinearCombinationISK_Li1EffLNS1L_9ScaleType4KindE0ELNS_15FloatRoundStyleE2ESK_EENS1_15EpilogueDefaultEEEEEvvEEEEvNT_6ParamsE)
        .other          _ZN7cutlass13device_kernelINS_4gemm6kernel13GemmUniversalIN4cute5tupleIJiiiiEEENS1_10collective13CollectiveMmaINS1_37MainloopSm90TmaGmmaWarpSpecializedFP8ILi10ENS5_IJNS4_1CILi2EEENSA_ILi1EEESC_EEENS1_32KernelTmaWarpSpecializedPingpongEEENS5_IJNSA_ILi64EEENSA_ILi112EEENSA_ILi128EEEEEENS_12float_e4m3_tENS5_IJlSC_lEEESK_SL_NS4_8TiledMMAINS4_8MMA_AtomIJNS4_4SM904GMMA30MMA_64x16x32_F32E4M3E4M3_SS_TNILNSP_7ScaleInE1ELSR_1EEEEEENS4_6LayoutINS5_IJSC_SC_SC_EEENS5_IJNSA_ILi0EEESW_SW_EEEEENS5_IJNS4_10UnderscoreESZ_SZ_EEEEENS4_13SM90_TMA_LOADENS4_14ComposedLayoutINS4_7SwizzleILi3ELi4ELi3EEENS4_18smem_ptr_flag_bitsILi8EEENSU_INS5_IJNSA_ILi8EEESI_EEENS5_IJSI_SC_EEEEEEEvNS4_8identityENS4_23SM90_TMA_LOAD_MULTICASTES1C_vS1D_EENS_8epilogue10collective6detail29Sm90TmaWarpSpecializedAdapterINS1H_15DefaultEpilogueISK_SL_SL_NS1G_6thread17LinearCombinationISK_Li1EffLNS1L_9ScaleType4KindE0ELNS_15FloatRoundStyleE2ESK_EENS1_15EpilogueDefaultEEEEEvvEEEEvNT_6ParamsE,@"STO_CUDA_ENTRY STV_DEFAULT"
_ZN7cutlass13device_kernelINS_4gemm6kernel13GemmUniversalIN4cute5tupleIJiiiiEEENS1_10collective13CollectiveMmaINS1_37MainloopSm90TmaGmmaWarpSpecializedFP8ILi10ENS5_IJNS4_1CILi2EEENSA_ILi1EEESC_EEENS1_32KernelTmaWarpSpecializedPingpongEEENS5_IJNSA_ILi64EEENSA_ILi112EEENSA_ILi128EEEEEENS_12float_e4m3_tENS5_IJlSC_lEEESK_SL_NS4_8TiledMMAINS4_8MMA_AtomIJNS4_4SM904GMMA30MMA_64x16x32_F32E4M3E4M3_SS_TNILNSP_7ScaleInE1ELSR_1EEEEEENS4_6LayoutINS5_IJSC_SC_SC_EEENS5_IJNSA_ILi0EEESW_SW_EEEEENS5_IJNS4_10UnderscoreESZ_SZ_EEEEENS4_13SM90_TMA_LOADENS4_14ComposedLayoutINS4_7SwizzleILi3ELi4ELi3EEENS4_18smem_ptr_flag_bitsILi8EEENSU_INS5_IJNSA_ILi8EEESI_EEENS5_IJSI_SC_EEEEEEEvNS4_8identityENS4_23SM90_TMA_LOAD_MULTICASTES1C_vS1D_EENS_8epilogue10collective6detail29Sm90TmaWarpSpecializedAdapterINS1H_15DefaultEpilogueISK_SL_SL_NS1G_6thread17LinearCombinationISK_Li1EffLNS1L_9ScaleType4KindE0ELNS_15FloatRoundStyleE2ESK_EENS1_15EpilogueDefaultEEEEEvvEEEEvNT_6ParamsE:
[----:B------:R-:W-:Y:S01]  /*0000*/  LDC R1, c[0x0][0x28] ;  /* 0x00000a00ff017b82 */ /* 0x000fe20000000800 */
[----:B------:R-:W0:Y:S01]  /*0010*/  S2R R11, SR_TID.X ;  /* 0x00000000000b7919 */ /* 0x000e220000002100 */
[----:B------:R-:W-:Y:S01]  /*0020*/  ELECT P0, URZ, PT ;  /* 0x00000000003f782f */ /* 0x000fe20003800000 */
[----:B------:R-:W-:Y:S01]  /*0030*/  BSSY B0, `(.L_x_0) ;  /* 0x000000f000007945 */ /* 0x000fe20003800000 */
[--C-:B0-----:R-:W-:Y:S02]  /*0040*/  SHF.R.U32.HI R0, RZ, 0x5, R11.reuse ;  /* 0x00000005ff007819 */ /* 0x101fe4000001160b */
[----:B------:R-:W-:-:S03]  /*0050*/  SHF.R.U32.HI R5, RZ, 0x7, R11 ;  /* 0x00000007ff057819 */ /* 0x000fc6000001160b */
[----:B------:R-:W0:Y:S04]  /*0060*/  SHFL.IDX PT, R2, R0, RZ, 0x1f ;  /* 0x00001fff00027589 */ /* 0x000e2800000e0000 */
[----:B------:R1:W2:Y:S01]  /*0070*/  SHFL.IDX PT, R6, R5, RZ, 0x1f ;  /* 0x00001fff05067589 */ /* 0x0002a200000e0000 */
[----:B0-----:R-:W-:-:S13]  /*0080*/  ISETP.NE.OR P0, PT, R2, RZ, !P0 ;  /* 0x000000ff0200720c */ /* 0x001fda0004705670 */
[----:B-12---:R-:W-:Y:S05]  /*0090*/  @P0 BRA `(.L_x_1) ;  /* 0x0000000000200947 */ /* 0x006fea0003800000 */
[----:B------:R-:W-:Y:S02]  /*00a0*/  ULDC.64 UR4, c[0x0][0x198] ;  /* 0x0000660000047ab9 */ /* 0x000fe40000000a00 */
[----:B------:R-:W-:Y:S02]  /*00b0*/  UIADD3 UR6, UP0, UR4, 0xf0, URZ ;  /* 0x000000f004067890 */ /* 0x000fe4000ff1e03f */
[----:B------:R-:W-:Y:S02]  /*00c0*/  UIADD3 UR4, UP1, UR4, 0x1f0, URZ ;  /* 0x000001f004047890 */ /* 0x000fe4000ff3e03f */
[----:B------:R-:W-:Y:S02]  /*00d0*/  UIADD3.X UR7, URZ, UR5, URZ, UP0, !UPT ;  /* 0x000000053f077290 */ /* 0x000fe400087fe43f */
[----:B------:R-:W-:-:S07]  /*00e0*/  UIADD3.X UR5, URZ, UR5, URZ, UP1, !UPT ;  /* 0x000000053f057290 */ /* 0x000fce0008ffe43f */
[----:B------:R0:W-:Y:S02]  /*00f0*/  UTMACCTL.PF [UR6] ;  /* 0x00000000060079b9 */ /* 0x0001e40008040000 */
[----:B------:R0:W-:Y:S02]  /*0100*/  UTMACCTL.PF [UR4] ;  /* 0x00000000040079b9 */ /* 0x0001e40008040000 */
[----:B0-----:R-:W-:Y:S01]  /*0110*/  NOP ;  /* 0x0000000000007918 */ /* 0x001fe20000000000 */
.L_x_1:
[----:B------:R-:W-:Y:S05]  /*0120*/  BSYNC B0 ;  /* 0x0000000000007941 */ /* 0x000fea0003800000 */
.L_x_0:
[----:B------:R-:W0:Y:S02]  /*0130*/  SHFL.IDX PT, R7, R0, RZ, 0x1f ;  /* 0x00001fff00077589 */ /* 0x000e2400000e0000 */
[----:B0-----:R-:W-:-:S13]  /*0140*/  ISETP.NE.AND P0, PT, R7, RZ, PT ;  /* 0x000000ff0700720c */ /* 0x001fda0003f05270 */
[----:B------:R-:W-:Y:S05]  /*0150*/  @P0 BRA `(.L_x_2) ;  /* 0x0000000000940947 */ /* 0x000fea0003800000 */
[----:B------:R-:W-:Y:S01]  /*0160*/  ELECT P0, URZ, PT ;  /* 0x00000000003f782f */ /* 0x000fe20003800000 */
[----:B------:R-:W-:-:S12]  /*0170*/  BSSY B0, `(.L_x_2) ;  /* 0x0000023000007945 */ /* 0x000fd80003800000 */
[----:B------:R-:W-:Y:S05]  /*0180*/  @!P0 BRA `(.L_x_3) ;  /* 0x0000000000848947 */ /* 0x000fea0003800000 */
[----:B------:R-:W0:Y:S01]  /*0190*/  S2UR UR8, SR_CgaCtaId ;  /* 0x00000000000879c3 */ /* 0x000e220000008800 */
[----:B------:R-:W-:Y:S01]  /*01a0*/  UMOV UR4, 0x400 ;  /* 0x0000040000047882 */ /* 0x000fe20000000000 */
[----:B------:R-:W-:Y:S01]  /*01b0*/  UMOV UR5, 0x1 ;  /* 0x0000000100057882 */ /* 0x000fe20000000000 */
[----:B------:R-:W-:Y:S02]  /*01c0*/  UMOV UR6, 0x2 ;  /* 0x0000000200067882 */ /* 0x000fe40000000000 */
[----:B------:R-:W-:-:S04]  /*01d0*/  UIADD3 UR6, -UR6, 0x100000, URZ ;  /* 0x0010000006067890 */ /* 0x000fc8000fffe13f */
[----:B------:R-:W-:Y:S02]  /*01e0*/  USHF.L.U32 UR7, UR6, 0xb, URZ ;  /* 0x0000000b06077899 */ /* 0x000fe4000800063f */
[----:B------:R-:W-:Y:S02]  /*01f0*/  USHF.L.U32 UR6, UR6, 0x1, URZ ;  /* 0x0000000106067899 */ /* 0x000fe4000800063f */
[----:B0-----:R-:W-:Y:S02]  /*0200*/  ULEA UR8, UR8, UR4, 0x18 ;  /* 0x0000000408087291 */ /* 0x001fe4000f8ec03f */
[----:B------:R-:W-:-:S04]  /*0210*/  UIADD3 UR4, -UR5, 0x100000, URZ ;  /* 0x0010000005047890 */ /* 0x000fc8000fffe13f */
[----:B------:R-:W-:Y:S02]  /*0220*/  USHF.L.U32 UR5, UR4, 0xb, URZ ;  /* 0x0000000b04057899 */ /* 0x000fe4000800063f */
[----:B------:R-:W-:Y:S01]  /*0230*/  USHF.L.U32 UR4, UR4, 0x1, URZ ;  /* 0x0000000104047899 */ /* 0x000fe2000800063f */
[----:B------:R-:W0:Y:S11]  /*0240*/  FENCE.VIEW.ASYNC.S ;  /* 0x00000000000073c6 */ /* 0x000e360000000000 */
[----:B0-----:R0:W1:Y:S01]  /*0250*/  SYNCS.EXCH.64 URZ, [UR8], UR4 ;  /* 0x00000004083f75b2 */ /* 0x0010620008000100 */
[----:B------:R0:W2:Y:S01]  /*0260*/  SYNCS.EXCH.64 URZ, [UR8+0x50], UR6 ;  /* 0x00005006083f75b2 */ /* 0x0000a20008000100 */
[----:B------:R0:W3:Y:S01]  /*0270*/  SYNCS.EXCH.64 URZ, [UR8+0x8], UR4 ;  /* 0x00000804083f75b2 */ /* 0x0000e20008000100 */
[----:B------:R0:W4:Y:S01]  /*0280*/  SYNCS.EXCH.64 URZ, [UR8+0x58], UR6 ;  /* 0x00005806083f75b2 */ /* 0x0001220008000100 */
[----:B------:R0:W0:Y:S01]  /*0290*/  SYNCS.EXCH.64 URZ, [UR8+0x10], UR4 ;  /* 0x00001004083f75b2 */ /* 0x0000220008000100 */
        /* <DEDUP_REMOVED lines=15> */
[----:B------:R-:W-:Y:S01]  /*0390*/  NOP ;  /* 0x0000000000007918 */ /* 0x000fe20000000000 */
.L_x_3:
[----:B0-----:R-:W-:Y:S05]  /*03a0*/  BSYNC B0 ;  /* 0x0000000000007941 */ /* 0x001fea0003800000 */
.L_x_2:
[----:B------:R-:W0:Y:S01]  /*03b0*/  SHFL.IDX PT, R3, R0, RZ, 0x1f ;  /* 0x00001fff00037589 */ /* 0x000e2200000e0000 */
[----:B------:R-:W-:Y:S01]  /*03c0*/  SHF.R.S32.HI R4, RZ, 0x1f, R11 ;  /* 0x0000001fff047819 */ /* 0x000fe2000001140b */
[----:B------:R-:W5:Y:S01]  /*03d0*/  S2UR UR13, SR_CTAID.X ;  /* 0x00000000000d79c3 */ /* 0x000f620000002500 */
[----:B------:R-:W-:Y:S01]  /*03e0*/  ELECT P0, URZ, PT ;  /* 0x00000000003f782f */ /* 0x000fe20003800000 */
[----:B------:R1:W2:Y:S01]  /*03f0*/  SHFL.IDX PT, R8, R0, RZ, 0x1f ;  /* 0x00001fff00087589 */ /* 0x0002a200000e0000 */
[----:B------:R-:W-:Y:S02]  /*0400*/  LEA.HI R4, R4, R11, RZ, 0x7 ;  /* 0x0000000b04047211 */ /* 0x000fe400078f38ff */
[----:B------:R-:W-:Y:S01]  /*0410*/  ELECT P1, URZ, PT ;  /* 0x00000000003f782f */ /* 0x000fe20003820000 */
[----:B------:R-:W-:Y:S01]  /*0420*/  NOP ;  /* 0x0000000000007918 */ /* 0x000fe20000000000 */
[----:B------:R-:W3:Y:S01]  /*0430*/  S2R R16, SR_CTAID.Y ;  /* 0x0000000000107919 */ /* 0x000ee20000002600 */
[----:B------:R-:W-:Y:S01]  /*0440*/  LOP3.LUT R4, R4, 0xffffff80, RZ, 0xc0, !PT ;  /* 0xffffff8004047812 */ /* 0x000fe200078ec0ff */
[----:B------:R-:W-:Y:S01]  /*0450*/  ULDC UR4, c[0x0][0x150] ;  /* 0x0000540000047ab9 */ /* 0x000fe20000000800 */
[----:B------:R-:W4:Y:S01]  /*0460*/  LDC R12, c[0x0][0x144] ;  /* 0x00005100ff0c7b82 */ /* 0x000f220000000800 */
[----:B------:R2:W4:Y:S01]  /*0470*/  SHFL.IDX PT, R14, R5, RZ, 0x1f ;  /* 0x00001fff050e7589 */ /* 0x00052200000e0000 */
[----:B------:R-:W-:Y:S01]  /*0480*/  UMOV UR12, 0x80 ;  /* 0x00000080000c7882 */ /* 0x000fe20000000000 */
[----:B------:R-:W-:Y:S01]  /*0490*/  IMAD.IADD R10, R11, 0x1, -R4 ;  /* 0x000000010b0a7824 */ /* 0x000fe200078e0a04 */
[----:B------:R-:W-:Y:S01]  /*04a0*/  NOP ;  /* 0x0000000000007918 */ /* 0x000fe20000000000 */
[C---:B------:R-:W-:Y:S01]  /*04b0*/  VIADD R38, R6.reuse, 0xffffffff ;  /* 0xffffffff06267836 */ /* 0x040fe20000000000 */
[----:B------:R-:W-:-:S02]  /*04c0*/  ISETP.NE.AND P4, PT, R6, RZ, PT ;  /* 0x000000ff0600720c */ /* 0x000fc40003f85270 */
[----:B------:R-:W-:Y:S01]  /*04d0*/  SHF.R.S32.HI R19, RZ, 0x1f, R10 ;  /* 0x0000001fff137819 */ /* 0x000fe2000001140a */
[----:B------:R-:W4:Y:S01]  /*04e0*/  LDC R13, c[0x0][0x140] ;  /* 0x00005000ff0d7b82 */ /* 0x000f220000000800 */
[----:B------:R-:W-:Y:S02]  /*04f0*/  ISETP.GE.U32.AND P6, PT, R38, 0x2, PT ;  /* 0x000000022600780c */ /* 0x000fe40003fc6070 */
[----:B0-----:R-:W-:Y:S02]  /*0500*/  ISETP.NE.OR P0, PT, R3, RZ, !P0 ;  /* 0x000000ff0300720c */ /* 0x001fe40004705670 */
[----:B------:R-:W-:Y:S02]  /*0510*/  LEA.HI R3, R19, R10, RZ, 0x3 ;  /* 0x0000000a13037211 */ /* 0x000fe400078f18ff */
[----:B-----5:R-:W-:Y:S01]  /*0520*/  I2FP.F32.U32 R4, UR13 ;  /* 0x0000000d00047c45 */ /* 0x020fe20008201000 */
[----:B------:R-:W0:Y:S01]  /*0530*/  LDC R27, c[0x0][0x148] ;  /* 0x00005200ff1b7b82 */ /* 0x000e220000000800 */
[----:B-1----:R-:W-:-:S02]  /*0540*/  SHF.R.S32.HI R0, RZ, 0x3, R3 ;  /* 0x00000003ff007819 */ /* 0x002fc40000011403 */
[----:B--2---:R-:W-:Y:S01]  /*0550*/  ISETP.NE.OR P1, PT, R8, RZ, !P1 ;  /* 0x000000ff0800720c */ /* 0x004fe20004f25670 */
[----:B------:R-:W-:Y:S01]  /*0560*/  FMUL R9, R4, UR4 ;  /* 0x0000000404097c20 */ /* 0x000fe20008400000 */
[----:B------:R-:W-:Y:S01]  /*0570*/  SHF.R.S32.HI R3, RZ, 0x1f, R3 ;  /* 0x0000001fff037819 */ /* 0x000fe20000011403 */
[----:B------:R-:W-:Y:S01]  /*0580*/  ULDC UR4, c[0x0][0x154] ;  /* 0x0000550000047ab9 */ /* 0x000fe20000000800 */
[----:B------:R-:W-:Y:S01]  /*0590*/  SHF.R.S32.HI R8, RZ, 0x1f, R7 ;  /* 0x0000001fff087819 */ /* 0x000fe20000011407 */
[----:B------:R-:W-:Y:S01]  /*05a0*/  VOTEU.ALL UP1, P0 ;  /* 0x00000000003f7886 */ /* 0x000fe20000020000 */
[----:B------:R-:W-:Y:S01]  /*05b0*/  LEA.HI R4, R3, R0, RZ, 0x2 ;  /* 0x0000000003047211 */ /* 0x000fe200078f10ff */
[----:B------:R-:W1:Y:S01]  /*05c0*/  F2I.U32.TRUNC.NTZ R9, R9 ;  /* 0x0000000900097305 */ /* 0x000e62000020f000 */
[----:B------:R-:W-:Y:S01]  /*05d0*/  LEA.HI R8, R8, R7, RZ, 0x2 ;  /* 0x0000000708087211 */ /* 0x000fe200078f10ff */
[----:B------:R-:W-:Y:S01]  /*05e0*/  VOTEU.ALL UP0, P0 ;  /* 0x00000000003f7886 */ /* 0x000fe20000000000 */
[----:B------:R-:W-:Y:S01]  /*05f0*/  SHF.R.S32.HI R3, RZ, 0x1f, R2 ;  /* 0x0000001fff037819 */ /* 0x000fe20000011402 */
[----:B------:R-:W2:Y:S01]  /*0600*/  @!UP1 S2UR UR7, SR_CgaCtaId ;  /* 0x00000000000799c3 */ /* 0x000ea20000008800 */
[----:B------:R-:W-:Y:S01]  /*0610*/  LOP3.LUT R5, R4, 0xfffffffc, RZ, 0xc0, !PT ;  /* 0xfffffffc04057812 */ /* 0x000fe200078ec0ff */
[----:B------:R-:W-:Y:S01]  /*0620*/  VOTEU.ALL UP2, P1 ;  /* 0x00000000003f7886 */ /* 0x000fe20000840000 */
[----:B------:R-:W-:Y:S01]  /*0630*/  LOP3.LUT R8, R8, 0x3ffffffc, RZ, 0xc0, !PT ;  /* 0x3ffffffc08087812 */ /* 0x000fe200078ec0ff */
[----:B------:R-:W-:Y:S01]  /*0640*/  @!UP1 UMOV UR6, 0x400 ;  /* 0x0000040000069882 */ /* 0x000fe20000000000 */
[----:B------:R-:W-:Y:S01]  /*0650*/  LEA.HI R3, R3, R2, RZ, 0x2 ;  /* 0x0000000203037211 */ /* 0x000fe200078f10ff */
[----:B------:R-:W-:Y:S01]  /*0660*/  IMAD.IADD R5, R0, 0x1, -R5 ;  /* 0x0000000100057824 */ /* 0x000fe200078e0a05 */
[----:B------:R-:W-:Y:S01]  /*0670*/  @!UP2 UMOV UR9, 0x400 ;  /* 0x000004000009a882 */ /* 0x000fe20000000000 */
[----:B------:R-:W-:Y:S01]  /*0680*/  IMAD.IADD R8, R7, 0x1, -R8 ;  /* 0x0000000107087824 */ /* 0x000fe200078e0a08 */
[----:B------:R-:W-:Y:S01]  /*0690*/  LOP3.LUT R3, R3, 0xfffffffc, RZ, 0xc0, !PT ;  /* 0xfffffffc03037812 */ /* 0x000fe200078ec0ff */
[----:B------:R-:W5:Y:S01]  /*06a0*/  @!UP2 S2UR UR10, SR_CgaCtaId ;  /* 0x00000000000aa9c3 */ /* 0x000f620000008800 */
[----:B-1----:R-:W-:Y:S01]  /*06b0*/  IMAD.MOV R9, RZ, RZ, -R9 ;  /* 0x000000ffff097224 */ /* 0x002fe200078e0a09 */
[----:B------:R-:W-:Y:S01]  /*06c0*/  VOTEU.ALL UP3, P1 ;  /* 0x00000000003f7886 */ /* 0x000fe20000860000 */
[----:B------:R-:W-:Y:S01]  /*06d0*/  IMAD R5, R8, 0x4, R5 ;  /* 0x0000000408057824 */ /* 0x000fe200078e0205 */
[----:B------:R-:W-:Y:S01]  /*06e0*/  VOTEU.ALL UP4, P1 ;  /* 0x00000000003f7886 */ /* 0x000fe20000880000 */
[----:B------:R-:W-:Y:S01]  /*06f0*/  IMAD.IADD R18, R2, 0x1, -R3 ;  /* 0x0000000102127824 */ /* 0x000fe200078e0a03 */
[----:B---3--:R-:W-:Y:S01]  /*0700*/  I2FP.F32.U32 R2, R16 ;  /* 0x0000001000027245 */ /* 0x008fe20000201000 */
[----:B----4-:R-:W-:Y:S01]  /*0710*/  IMAD R25, R12, R9, UR13 ;  /* 0x0000000d0c197e24 */ /* 0x010fe2000f8e0209 */
[C---:B------:R-:W-:Y:S01]  /*0720*/  LEA.HI R0, R5.reuse, R5, RZ, 0x1 ;  /* 0x0000000505007211 */ /* 0x040fe200078f08ff */
[C---:B------:R-:W-:Y:S01]  /*0730*/  IMAD.SHL.U32 R12, R5.reuse, 0x4, RZ ;  /* 0x00000004050c7824 */ /* 0x040fe200078e00ff */
[----:B------:R-:W-:Y:S01]  /*0740*/  VOTEU.ALL UP5, P1 ;  /* 0x00000000003f7886 */ /* 0x000fe200008a0000 */
[----:B------:R-:W-:Y:S01]  /*0750*/  FMUL R2, R2, UR4 ;  /* 0x0000000402027c20 */ /* 0x000fe20008400000 */
[----:B------:R-:W-:Y:S01]  /*0760*/  LOP3.LUT R0, R0, 0xfffffffe, RZ, 0xc0, !PT ;  /* 0xfffffffe00007812 */ /* 0x000fe200078ec0ff */
[----:B------:R-:W-:Y:S01]  /*0770*/  UMOV UR4, 0x20 ;  /* 0x0000002000047882 */ /* 0x000fe20000000000 */
[----:B--2---:R-:W-:Y:S01]  /*0780*/  @!UP1 ULEA UR8, UR7, UR6, 0x18 ;  /* 0x0000000607089291 */ /* 0x004fe2000f8ec03f */
[----:B------:R-:W-:Y:S01]  /*0790*/  LOP3.LUT R12, R5, 0xc, R12, 0x78, !PT ;  /* 0x0000000c050c7812 */ /* 0x000fe200078e780c */
[----:B------:R-:W-:-:S04]  /*07a0*/  @!UP1 UIADD3 UR4, -UR4, 0x100000, URZ ;  /* 0x0010000004049890 */ /* 0x000fc8000fffe13f */
[----:B------:R-:W-:Y:S02]  /*07b0*/  @!UP1 USHF.L.U32 UR5, UR4, 0xb, URZ ;  /* 0x0000000b04059899 */ /* 0x000fe4000800063f */
[----:B------:R-:W-:Y:S01]  /*07c0*/  @!UP1 USHF.L.U32 UR4, UR4, 0x1, URZ ;  /* 0x0000000104049899 */ /* 0x000fe2000800063f */
[----:B------:R-:W-:Y:S01]  /*07d0*/  IMAD.IADD R0, R5, 0x1, -R0 ;  /* 0x0000000105007824 */ /* 0x000fe200078e0a00 */
[----:B------:R-:W1:Y:S01]  /*07e0*/  F2I.U32.TRUNC.NTZ R2, R2 ;  /* 0x0000000200027305 */ /* 0x000e62000020f000 */
[----:B------:R-:W-:-:S04]  /*07f0*/  @!UP2 UIADD3 UR6, -UR12, 0x100000, URZ ;  /* 0x001000000c06a890 */ /* 0x000fc8000fffe13f */
[----:B------:R-:W-:Y:S02]  /*0800*/  @!UP2 USHF.L.U32 UR7, UR6, 0xb, URZ ;  /* 0x0000000b0607a899 */ /* 0x000fe4000800063f */
[----:B------:R-:W-:Y:S01]  /*0810*/  @!UP2 USHF.L.U32 UR6, UR6, 0x1, URZ ;  /* 0x000000010606a899 */ /* 0x000fe2000800063f */
[----:B------:R-:W-:Y:S01]  /*0820*/  ISETP.EQ.U32.AND P2, PT, R13, 0x1, PT ;  /* 0x000000010d00780c */ /* 0x000fe20003f42070 */
[----:B------:R-:W-:Y:S01]  /*0830*/  VOTEU.ALL UP1, P0 ;  /* 0x00000000003f7886 */ /* 0x000fe20000020000 */
[----:B------:R-:W-:Y:S01]  /*0840*/  ISETP.NE.AND P3, PT, R0, R25, PT ;  /* 0x000000190000720c */ /* 0x000fe20003f65270 */
[----:B------:R-:W-:Y:S01]  /*0850*/  IMAD.MOV.U32 R13, RZ, RZ, 0x1 ;  /* 0x00000001ff0d7424 */ /* 0x000fe200078e00ff */
[----:B-----5:R-:W-:Y:S01]  /*0860*/  @!UP2 ULEA UR9, UR10, UR9, 0x18 ;  /* 0x000000090a09a291 */ /* 0x020fe2000f8ec03f */
[----:B------:R-:W-:Y:S01]  /*0870*/  LOP3.LUT P0, RZ, R10, 0x7, RZ, 0xc0, !PT ;  /* 0x000000070aff7812 */ /* 0x000fe2000780c0ff */
[----:B------:R-:W-:Y:S01]  /*0880*/  VOTEU.ALL UP2, P1 ;  /* 0x00000000003f7886 */ /* 0x000fe20000840000 */
[----:B------:R-:W-:Y:S01]  /*0890*/  ISETP.NE.AND P1, PT, R18, 0x3, PT ;  /* 0x000000031200780c */ /* 0x000fe20003f25270 */
[----:B------:R-:W2:Y:S02]  /*08a0*/  FENCE.VIEW.ASYNC.S ;  /* 0x00000000000073c6 */ /* 0x000ea40000000000 */
[----:B--2---:R2:W3:Y:S01]  /*08b0*/  @!UP0 SYNCS.EXCH.64 URZ, [UR8+0xd0], UR4 ;  /* 0x0000d004083f85b2 */ /* 0x0044e20008000100 */
[----:B------:R-:W-:-:S02]  /*08c0*/  ISETP.LT.U32.AND P0, PT, R12, 0x2, !P0 ;  /* 0x000000020c00780c */ /* 0x000fc40004701070 */
[----:B------:R-:W-:Y:S01]  /*08d0*/  ISETP.EQ.OR P1, PT, R18, RZ, !P1 ;  /* 0x000000ff1200720c */ /* 0x000fe20004f22670 */
[----:B-1----:R-:W-:Y:S01]  /*08e0*/  IMAD.MOV R24, RZ, RZ, -R2 ;  /* 0x000000ffff187224 */ /* 0x002fe200078e0a02 */
[----:B------:R-:W-:Y:S02]  /*08f0*/  R2UR UR11, R14 ;  /* 0x000000000e0b72ca */ /* 0x000fe400000e0000 */
[----:B------:R-:W-:Y:S01]  /*0900*/  @P3 LEA.HI R0, R12, R12, RZ, 0x1 ;  /* 0x0000000c0c003211 */ /* 0x000fe200078f08ff */
[----:B0-----:R-:W-:Y:S01]  /*0910*/  IMAD R3, R27, R24, R16 ;  /* 0x000000181b037224 */ /* 0x001fe200078e0210 */
[----:B------:R-:W-:Y:S02]  /*0920*/  ISETP.EQ.AND P1, PT, R6, RZ, P1 ;  /* 0x000000ff0600720c */ /* 0x000fe40000f22270 */
[----:B------:R-:W-:Y:S02]  /*0930*/  @P3 SHF.R.S32.HI R0, RZ, 0x1, R0 ;  /* 0x00000001ff003819 */ /* 0x000fe40000011400 */
[----:B------:R-:W-:Y:S01]  /*0940*/  SEL R7, RZ, 0x1, !P1 ;  /* 0x00000001ff077807 */ /* 0x000fe20004800000 */
[----:B------:R2:W0:Y:S01]  /*0950*/  @!UP1 SYNCS.EXCH.64 URZ, [UR8+0xd8], UR4 ;  /* 0x0000d804083f95b2 */ /* 0x0004220008000100 */
[----:B------:R-:W-:Y:S01]  /*0960*/  @P3 ISETP.NE.AND P5, PT, R0, R3, PT ;  /* 0x000000030000320c */ /* 0x000fe20003fa5270 */
[----:B------:R-:W-:Y:S01]  /*0970*/  NOP ;  /* 0x0000000000007918 */ /* 0x000fe20000000000 */
[----:B------:R-:W-:-:S02]  /*0980*/  SEL R0, RZ, 0x1, !P0 ;  /* 0x00000001ff007807 */ /* 0x000fc40004000000 */
[----:B------:R-:W-:Y:S02]  /*0990*/  @P3 SEL R13, RZ, 0x1, P5 ;  /* 0x00000001ff0d3807 */ /* 0x000fe40002800000 */
[----:B------:R-:W-:Y:S02]  /*09a0*/  SEL R7, R7, 0x2, P6 ;  /* 0x0000000207077807 */ /* 0x000fe40003000000 */
[----:B------:R-:W-:Y:S01]  /*09b0*/  LOP3.LUT R13, R13, R0, RZ, 0xc0, !PT ;  /* 0x000000000d0d7212 */ /* 0x000fe200078ec0ff */
[----:B------:R2:W1:Y:S01]  /*09c0*/  @!UP2 SYNCS.EXCH.64 URZ, [UR9+0xb0], UR6 ;  /* 0x0000b006093fa5b2 */ /* 0x0004620008000100 */
[----:B------:R2:W4:Y:S01]  /*09d0*/  @!UP3 SYNCS.EXCH.64 URZ, [UR9+0xb8], UR6 ;  /* 0x0000b806093fb5b2 */ /* 0x0005220008000100 */
[----:B------:R2:W0:Y:S01]  /*09e0*/  @!UP4 SYNCS.EXCH.64 URZ, [UR9+0xc0], UR6 ;  /* 0x0000c006093fc5b2 */ /* 0x0004220008000100 */
[----:B------:R2:W0:Y:S01]  /*09f0*/  @!UP5 SYNCS.EXCH.64 URZ, [UR9+0xc8], UR6 ;  /* 0x0000c806093fd5b2 */ /* 0x0004220008000100 */
[----:B------:R-:W-:Y:S01]  /*0a00*/  NOP ;  /* 0x0000000000007918 */ /* 0x000fe20000000000 */
[----:B--23--:R-:W-:Y:S05]  /*0a10*/  @!P2 BRA `(.L_x_4) ;  /* 0x000000000008a947 */ /* 0x00cfea0003800000 */
[----:B01--4-:R-:W-:Y:S01]  /*0a20*/  UCGABAR_ARV ;  /* 0x00000000000079c7 */ /* 0x013fe20008000000 */
[----:B------:R-:W-:Y:S05]  /*0a30*/  BRA `(.L_x_5) ;  /* 0x0000000000047947 */ /* 0x000fea0003800000 */
.L_x_4:
[----:B01--4-:R-:W-:Y:S01]  /*0a40*/  NOP ;  /* 0x0000000000007918 */ /* 0x013fe20000000000 */
.L_x_5:
[----:B------:R-:W-:Y:S01]  /*0a50*/  ULDC.64 UR4, c[0x0][0x598] ;  /* 0x0001660000047ab9 */ /* 0x000fe20000000a00 */
[----:B------:R-:W-:Y:S01]  /*0a60*/  ULDC.64 UR24, c[0x0][0x208] ;  /* 0x0000820000187ab9 */ /* 0x000fe20000000a00 */
[----:B------:R-:W-:-:S04]  /*0a70*/  ISETP.NE.U32.AND P0, PT, RZ, UR4, PT ;  /* 0x00000004ff007c0c */ /* 0x000fc8000bf05070 */
[----:B------:R-:W-:-:S13]  /*0a80*/  ISETP.NE.AND.EX P0, PT, RZ, UR5, PT, P0 ;  /* 0x00000005ff007c0c */ /* 0x000fda000bf05300 */
[----:B------:R-:W-:Y:S05]  /*0a90*/  @!P0 BRA `(.L_x_6) ;  /* 0x00000000001c8947 */ /* 0x000fea0003800000 */
[----:B------:R-:W0:Y:S02]  /*0aa0*/  LDC.64 R2, c[0x0][0x598] ;  /* 0x00016600ff027b82 */ /* 0x000e240000000a00 */
[----:B0-----:R-:W2:Y:S02]  /*0ab0*/  LDG.E.64 R2, desc[UR24][R2.64] ;  /* 0x0000001802027981 */ /* 0x001ea4000c1e1b00 */
[----:B--2---:R-:W-:-:S04]  /*0ac0*/  ISETP.NE.U32.AND P0, PT, R2, RZ, PT ;  /* 0x000000ff0200720c */ /* 0x004fc80003f05070 */
[----:B------:R-:W-:-:S13]  /*0ad0*/  ISETP.NE.AND.EX P0, PT, R3, RZ, PT, P0 ;  /* 0x000000ff0300720c */ /* 0x000fda0003f05300 */
[----:B------:R-:W-:Y:S05]  /*0ae0*/  @!P0 BRA `(.L_x_6) ;  /* 0x0000000000088947 */ /* 0x000fea0003800000 */
[----:B------:R0:W5:Y:S01]  /*0af0*/  LD.E R14, desc[UR24][R2.64] ;  /* 0x00000018020e7980 */ /* 0x000162000c101900 */
[----:B------:R-:W-:Y:S05]  /*0b00*/  BRA `(.L_x_7) ;  /* 0x0000000000207947 */ /* 0x000fea0003800000 */
.L_x_6:
[----:B------:R-:W-:Y:S02]  /*0b10*/  ULDC.64 UR4, c[0x0][0x588] ;  /* 0x0001620000047ab9 */ /* 0x000fe40000000a00 */
[----:B------:R-:W-:-:S04]  /*0b20*/  ISETP.NE.U32.AND P0, PT, RZ, UR4, PT ;  /* 0x00000004ff007c0c */ /* 0x000fc8000bf05070 */
[----:B------:R-:W-:-:S13]  /*0b30*/  ISETP.NE.AND.EX P0, PT, RZ, UR5, PT, P0 ;  /* 0x00000005ff007c0c */ /* 0x000fda000bf05300 */
[----:B------:R-:W-:Y:S05]  /*0b40*/  @!P0 BRA `(.L_x_8) ;  /* 0x00000000000c8947 */ /* 0x000fea0003800000 */
[----:B------:R-:W0:Y:S02]  /*0b50*/  LDC.64 R14, c[0x0][0x588] ;  /* 0x00016200ff0e7b82 */ /* 0x000e240000000a00 */
[----:B0-----:R1:W5:Y:S01]  /*0b60*/  LDG.E R14, desc[UR24][R14.64] ;  /* 0x000000180e0e7981 */ /* 0x001362000c1e1900 */
[----:B------:R-:W-:Y:S05]  /*0b70*/  BRA `(.L_x_7) ;  /* 0x0000000000047947 */ /* 0x000fea0003800000 */
.L_x_8:
[----:B------:R-:W2:Y:S02]  /*0b80*/  LDC R14, c[0x0][0x580] ;  /* 0x00016000ff0e7b82 */ /* 0x000ea40000000800 */
.L_x_7:
[----:B------:R-:W-:Y:S02]  /*0b90*/  ULDC.64 UR4, c[0x0][0x5a0] ;  /* 0x0001680000047ab9 */ /* 0x000fe40000000a00 */
[----:B------:R-:W-:-:S04]  /*0ba0*/  ISETP.NE.U32.AND P0, PT, RZ, UR4, PT ;  /* 0x00000004ff007c0c */ /* 0x000fc8000bf05070 */
[----:B------:R-:W-:-:S13]  /*0bb0*/  ISETP.NE.AND.EX P0, PT, RZ, UR5, PT, P0 ;  /* 0x00000005ff007c0c */ /* 0x000fda000bf05300 */
[----:B------:R-:W-:Y:S05]  /*0bc0*/  @!P0 BRA `(.L_x_9) ;  /* 0x00000000001c8947 */ /* 0x000fea0003800000 */
[----:B0-----:R-:W0:Y:S02]  /*0bd0*/  LDC.64 R2, c[0x0][0x5a0] ;  /* 0x00016800ff027b82 */ /* 0x001e240000000a00 */
[----:B0-----:R-:W3:Y:S02]  /*0be0*/  LDG.E.64 R2, desc[UR24][R2.64] ;  /* 0x0000001802027981 */ /* 0x001ee4000c1e1b00 */
[----:B---3--:R-:W-:-:S04]  /*0bf0*/  ISETP.NE.U32.AND P0, PT, R2, RZ, PT ;  /* 0x000000ff0200720c */ /* 0x008fc80003f05070 */
[----:B------:R-:W-:-:S13]  /*0c00*/  ISETP.NE.AND.EX P0, PT, R3, RZ, PT, P0 ;  /* 0x000000ff0300720c */ /* 0x000fda0003f05300 */
[----:B------:R-:W-:Y:S05]  /*0c10*/  @!P0 BRA `(.L_x_9) ;  /* 0x0000000000088947 */ /* 0x000fea0003800000 */
[----:B-1----:R0:W5:Y:S01]  /*0c20*/  LD.E R15, desc[UR24][R2.64] ;  /* 0x00000018020f7980 */ /* 0x002162000c101900 */
[----:B------:R-:W-:Y:S05]  /*0c30*/  BRA `(.L_x_10) ;  /* 0x0000000000207947 */ /* 0x000fea0003800000 */
.L_x_9:
[----:B------:R-:W-:Y:S02]  /*0c40*/  ULDC.64 UR4, c[0x0][0x590] ;  /* 0x0001640000047ab9 */ /* 0x000fe40000000a00 */
[----:B------:R-:W-:-:S04]  /*0c50*/  ISETP.NE.U32.AND P0, PT, RZ, UR4, PT ;  /* 0x00000004ff007c0c */ /* 0x000fc8000bf05070 */
[----:B------:R-:W-:-:S13]  /*0c60*/  ISETP.NE.AND.EX P0, PT, RZ, UR5, PT, P0 ;  /* 0x00000005ff007c0c */ /* 0x000fda000bf05300 */
[----:B------:R-:W-:Y:S05]  /*0c70*/  @!P0 BRA `(.L_x_11) ;  /* 0x00000000000c8947 */ /* 0x000fea0003800000 */
[----:B0-----:R-:W1:Y:S02]  /*0c80*/  LDC.64 R2, c[0x0][0x590] ;  /* 0x00016400ff027b82 */ /* 0x001e640000000a00 */
[----:B-1----:R1:W5:Y:S01]  /*0c90*/  LDG.E R15, desc[UR24][R2.64] ;  /* 0x00000018020f7981 */ /* 0x002362000c1e1900 */
[----:B------:R-:W-:Y:S05]  /*0ca0*/  BRA `(.L_x_10) ;  /* 0x0000000000047947 */ /* 0x000fea0003800000 */
.L_x_11:
[----:B-1----:R-:W3:Y:S02]  /*0cb0*/  LDC R15, c[0x0][0x584] ;  /* 0x00016100ff0f7b82 */ /* 0x002ee40000000800 */
.L_x_10:
[----:B------:R-:W4:Y:S01]  /*0cc0*/  LDC R0, c[0x0][0x65c] ;  /* 0x00019700ff007b82 */ /* 0x000f220000000800 */
[----:B------:R-:W-:Y:S01]  /*0cd0*/  ULDC UR5, c[0x0][0x28c] ;  /* 0x0000a30000057ab9 */ /* 0x000fe20000000800 */
[----:B------:R-:W-:Y:S01]  /*0ce0*/  ISETP.NE.AND P0, PT, R6, 0x2, PT ;  /* 0x000000020600780c */ /* 0x000fe20003f05270 */
[----:B------:R-:W-:Y:S01]  /*0cf0*/  UIADD3 UR5, UR5, 0x7f, URZ ;  /* 0x0000007f05057890 */ /* 0x000fe2000fffe03f */
[----:B------:R-:W-:Y:S01]  /*0d00*/  IMAD.U32 R4, RZ, RZ, UR13 ;  /* 0x0000000dff047e24 */ /* 0x000fe2000f8e00ff */
[----:B------:R-:W-:Y:S01]  /*0d10*/  UMOV UR17, URZ ;  /* 0x0000003f00117c82 */ /* 0x000fe20008000000 */
[----:B------:R-:W-:Y:S01]  /*0d20*/  UMOV UR4, URZ ;  /* 0x0000003f00047c82 */ /* 0x000fe20008000000 */
[----:B------:R-:W-:-:S04]  /*0d30*/  USHF.R.S32.HI UR8, URZ, 0x1f, UR5 ;  /* 0x0000001f3f087899 */ /* 0x000fc80008011405 */
[----:B------:R-:W-:Y:S01]  /*0d40*/  ULEA.HI UR8, UR8, UR5, URZ, 0x7 ;  /* 0x0000000508087291 */ /* 0x000fe2000f8f383f */
[----:B----4-:R-:W-:-:S13]  /*0d50*/  ISETP.NE.AND P3, PT, R0, 0x1, PT ;  /* 0x000000010000780c */ /* 0x010fda0003f65270 */
[----:B01----:R-:W0:Y:S01]  /*0d60*/  @P3 LDC R3, c[0x0][0x10] ;  /* 0x00000400ff033b82 */ /* 0x003e220000000800 */
[----:B------:R-:W-:Y:S02]  /*0d70*/  @P3 IMAD.MOV.U32 R17, RZ, RZ, RZ ;  /* 0x000000ffff113224 */ /* 0x000fe400078e00ff */
[----:B------:R-:W-:-:S05]  /*0d80*/  @P3 IMAD.MOV.U32 R5, RZ, RZ, RZ ;  /* 0x000000ffff053224 */ /* 0x000fca00078e00ff */
[----:B------:R-:W1:Y:S01]  /*0d90*/  @!P3 LDC R9, c[0x0][0xc] ;  /* 0x00000300ff09bb82 */ /* 0x000e620000000800 */
[----:B------:R-:W-:Y:S01]  /*0da0*/  ULDC UR6, c[0x0][0xc] ;  /* 0x0000030000067ab9 */ /* 0x000fe20000000800 */
[----:B------:R-:W-:Y:S02]  /*0db0*/  ULDC UR7, c[0x0][0x10] ;  /* 0x0000040000077ab9 */ /* 0x000fe40000000800 */
[----:B------:R-:W-:-:S04]  /*0dc0*/  UIMAD.WIDE.U32 UR6, UR6, UR7, URZ ;  /* 0x00000007060672a5 */ /* 0x000fc8000f8e003f */
[----:B------:R-:W4:Y:S01]  /*0dd0*/  LDC R8, c[0x0][0x14] ;  /* 0x00000500ff087b82 */ /* 0x000f220000000800 */
[----:B0-----:R-:W-:Y:S01]  /*0de0*/  @P3 IMAD.WIDE.U32 R2, R3, UR13, R16 ;  /* 0x0000000d03023c25 */ /* 0x001fe2000f8e0010 */
[----:B------:R-:W-:-:S03]  /*0df0*/  ULDC.64 UR12, c[0x0][0x650] ;  /* 0x00019400000c7ab9 */ /* 0x000fc60000000a00 */
[----:B------:R-:W-:Y:S02]  /*0e00*/  @P3 IMAD.IADD R3, R3, 0x1, R5 ;  /* 0x0000000103033824 */ /* 0x000fe400078e0205 */
[----:B------:R-:W-:Y:S02]  /*0e10*/  IMAD.MOV.U32 R5, RZ, RZ, RZ ;  /* 0x000000ffff057224 */ /* 0x000fe400078e00ff */
[----:B-1----:R-:W-:-:S04]  /*0e20*/  @!P3 IMAD.WIDE.U32 R4, R16, R9, R4 ;  /* 0x000000091004b225 */ /* 0x002fc800078e0004 */
[----:B------:R-:W-:Y:S02]  /*0e30*/  @!P3 IMAD.MOV.U32 R2, RZ, RZ, R4 ;  /* 0x000000ffff02b224 */ /* 0x000fe400078e0004 */
[C---:B----4-:R-:W-:Y:S02]  /*0e40*/  IMAD R21, R8.reuse, UR7, RZ ;  /* 0x0000000708157c24 */ /* 0x050fe4000f8e02ff */
[----:B------:R-:W-:Y:S01]  /*0e50*/  IMAD.WIDE.U32 R8, R8, UR6, RZ ;  /* 0x0000000608087c25 */ /* 0x000fe2000f8e00ff */
[----:B------:R-:W-:-:S03]  /*0e60*/  USHF.R.S32.HI UR6, URZ, 0x7, UR8 ;  /* 0x000000073f067899 */ /* 0x000fc60008011408 */
[----:B------:R-:W-:Y:S02]  /*0e70*/  @!P3 IMAD.MOV.U32 R3, RZ, RZ, R5 ;  /* 0x000000ffff03b224 */ /* 0x000fe400078e0005 */
[----:B------:R-:W-:Y:S01]  /*0e80*/  IMAD.IADD R0, R9, 0x1, R21 ;  /* 0x0000000109007824 */ /* 0x000fe200078e0215 */
[----:B------:R-:W-:Y:S06]  /*0e90*/  @P0 BRA `(.L_x_12) ;  /* 0x0000000000200947 */ /* 0x000fec0003800000 */
[----:B------:R-:W-:Y:S01]  /*0ea0*/  UISETP.GE.U32.AND UP0, UPT, UR6, 0xa, UPT ;  /* 0x0000000a0600788c */ /* 0x000fe2000bf06070 */
[----:B------:R-:W-:Y:S01]  /*0eb0*/  IADD3 R2, P0, R2, R8, RZ ;  /* 0x0000000802027210 */ /* 0x000fe20007f1e0ff */
[----:B------:R-:W-:-:S04]  /*0ec0*/  UIMAD.WIDE.U32 UR4, UR6, -0x33333333, URZ ;  /* 0xcccccccd060478a5 */ /* 0x000fc8000f8e003f */
[----:B------:R-:W-:Y:S01]  /*0ed0*/  USHF.R.U32.HI UR5, URZ, 0x3, UR5 ;  /* 0x000000033f057899 */ /* 0x000fe20008011605 */
[----:B------:R-:W-:Y:S02]  /*0ee0*/  IMAD.X R3, R0, 0x1, R3, P0 ;  /* 0x0000000100037824 */ /* 0x000fe400000e0603 */
[----:B------:R-:W-:Y:S01]  /*0ef0*/  UMOV UR4, URZ ;  /* 0x0000003f00047c82 */ /* 0x000fe20008000000 */
[----:B------:R-:W-:Y:S02]  /*0f00*/  UIMAD UR17, UR5, -0xa, UR6 ;  /* 0xfffffff6051178a4 */ /* 0x000fe4000f8e0206 */
[----:B------:R-:W-:-:S12]  /*0f10*/  @UP0 ULOP3.LUT UR4, UR5, 0x1, URZ, 0xc0, !UPT ;  /* 0x0000000105040892 */ /* 0x000fd8000f8ec03f */
.L_x_12:
[----:B------:R-:W-:Y:S01]  /*0f20*/  ISETP.GE.U32.AND P0, PT, R2, UR12, PT ;  /* 0x0000000c02007c0c */ /* 0x000fe2000bf06070 */
[----:B------:R-:W-:Y:S01]  /*0f30*/  IMAD.MOV.U32 R6, RZ, RZ, -0x1 ;  /* 0xffffffffff067424 */ /* 0x000fe200078e00ff */
[----:B------:R-:W-:Y:S01]  /*0f40*/  PRMT R20, RZ, 0x7610, R20 ;  /* 0x00007610ff147816 */ /* 0x000fe20000000014 */
[----:B------:R-:W-:Y:S01]  /*0f50*/  IMAD.MOV.U32 R5, RZ, RZ, -0x1 ;  /* 0xffffffffff057424 */ /* 0x000fe200078e00ff */
[----:B------:R-:W-:Y:S01]  /*0f60*/  ISETP.GE.U32.AND.EX P0, PT, R3, UR13, PT, P0 ;  /* 0x0000000d03007c0c */ /* 0x000fe2000bf06100 */
[----:B------:R-:W-:-:S12]  /*0f70*/  IMAD.MOV.U32 R4, RZ, RZ, -0x1 ;  /* 0xffffffffff047424 */ /* 0x000fd800078e00ff */
[----:B------:R-:W-:Y:S05]  /*0f80*/  @P0 BRA `(.L_x_13) ;  /* 0x0000000400240947 */ /* 0x000fea0003800000 */
[----:B------:R-:W0:Y:S01]  /*0f90*/  LDC.64 R30, c[0x0][0x628] ;  /* 0x00018a00ff1e7b82 */ /* 0x000e220000000a00 */
[----:B------:R-:W-:Y:S02]  /*0fa0*/  IMAD.MOV.U32 R4, RZ, RZ, R2 ;  /* 0x000000ffff047224 */ /* 0x000fe400078e0002 */
[----:B------:R-:W-:-:S05]  /*0fb0*/  IMAD.MOV.U32 R5, RZ, RZ, R3 ;  /* 0x000000ffff057224 */ /* 0x000fca00078e0003 */
[----:B------:R-:W1:Y:S08]  /*0fc0*/  LDC R6, c[0x0][0x630] ;  /* 0x00018c00ff067b82 */ /* 0x000e700000000800 */
[----:B------:R-:W4:Y:S01]  /*0fd0*/  LDC.64 R32, c[0x0][0x620] ;  /* 0x00018800ff207b82 */ /* 0x000f220000000a00 */
[----:B0-----:R-:W-:-:S04]  /*0fe0*/  ISETP.NE.U32.AND P0, PT, R30, RZ, PT ;  /* 0x000000ff1e00720c */ /* 0x001fc80003f05070 */
[----:B------:R-:W-:-:S13]  /*0ff0*/  ISETP.NE.AND.EX P0, PT, R31, RZ, PT, P0 ;  /* 0x000000ff1f00720c */ /* 0x000fda0003f05300 */
[----:B-1--4-:R-:W-:Y:S05]  /*1000*/  @!P0 BRA `(.L_x_14) ;  /* 0x0000000000288947 */ /* 0x012fea0003800000 */
[----:B------:R-:W0:Y:S02]  /*1010*/  LDC R23, c[0x0][0x634] ;  /* 0x00018d00ff177b82 */ /* 0x000e240000000800 */
[----:B0-----:R-:W-:-:S05]  /*1020*/  IADD3 R23, P0, R2, R23, RZ ;  /* 0x0000001702177210 */ /* 0x001fca0007f1e0ff */
[----:B------:R-:W-:-:S04]  /*1030*/  IMAD.X R29, RZ, RZ, R3, P0 ;  /* 0x000000ffff1d7224 */ /* 0x000fc800000e0603 */
[----:B------:R-:W-:-:S04]  /*1040*/  IMAD.WIDE.U32 R4, R29, R30, RZ ;  /* 0x0000001e1d047225 */ /* 0x000fc800078e00ff */
[----:B------:R-:W-:-:S04]  /*1050*/  IMAD.WIDE.U32 R20, P0, R23, R31, R4 ;  /* 0x0000001f17147225 */ /* 0x000fc80007800004 */
[----:B------:R-:W-:-:S04]  /*1060*/  IMAD.WIDE.U32 R4, R23, R30, RZ ;  /* 0x0000001e17047225 */ /* 0x000fc800078e00ff */
[----:B------:R-:W-:Y:S01]  /*1070*/  IMAD.X R23, RZ, RZ, RZ, P0 ;  /* 0x000000ffff177224 */ /* 0x000fe200000e06ff */
[----:B------:R-:W-:Y:S01]  /*1080*/  IADD3 RZ, P0, R5, R20, RZ ;  /* 0x0000001405ff7210 */ /* 0x000fe20007f1e0ff */
[----:B------:R-:W-:-:S04]  /*1090*/  IMAD.MOV.U32 R22, RZ, RZ, R21 ;  /* 0x000000ffff167224 */ /* 0x000fc800078e0015 */
[----:B------:R-:W-:-:S08]  /*10a0*/  IMAD.WIDE.U32.X R4, R29, R31, R22, P0 ;  /* 0x0000001f1d047225 */ /* 0x000fd000000e0416 */
.L_x_14:
[----:B------:R-:W0:Y:S01]  /*10b0*/  LDC.64 R34, c[0x0][0x640] ;  /* 0x00019000ff227b82 */ /* 0x000e220000000a00 */
[-CC-:B------:R-:W-:Y:S01]  /*10c0*/  SHF.R.U64 R36, R4, R6.reuse, R5.reuse ;  /* 0x0000000604247219 */ /* 0x180fe20000001205 */
[----:B------:R-:W-:Y:S01]  /*10d0*/  IMAD.MOV.U32 R39, RZ, RZ, 0x1 ;  /* 0x00000001ff277424 */ /* 0x000fe200078e00ff */
[----:B------:R-:W-:Y:S02]  /*10e0*/  SHF.R.U32.HI R4, RZ, R6, R5 ;  /* 0x00000006ff047219 */ /* 0x000fe40000011605 */
[----:B------:R-:W-:-:S03]  /*10f0*/  IADD3 R21, P0, RZ, -R36, RZ ;  /* 0x80000024ff157210 */ /* 0x000fc60007f1e0ff */
[----:B------:R-:W1:Y:S02]  /*1100*/  LDC R20, c[0x0][0x618] ;  /* 0x00018600ff147b82 */ /* 0x000e640000000800 */
[----:B------:R-:W-:-:S04]  /*1110*/  IMAD.X R5, RZ, RZ, ~R4, P0 ;  /* 0x000000ffff057224 */ /* 0x000fc800000e0e04 */
[-C--:B------:R-:W-:Y:S02]  /*1120*/  IMAD R6, R5, R32.reuse, RZ ;  /* 0x0000002005067224 */ /* 0x080fe400078e02ff */
[----:B------:R-:W4:Y:S01]  /*1130*/  LDC R23, c[0x0][0x608] ;  /* 0x00018200ff177b82 */ /* 0x000f220000000800 */
[----:B------:R-:W-:-:S04]  /*1140*/  IMAD.WIDE.U32 R4, R21, R32, R2 ;  /* 0x0000002015047225 */ /* 0x000fc800078e0002 */
[----:B------:R-:W-:-:S03]  /*1150*/  IMAD R21, R21, R33, R6 ;  /* 0x0000002115157224 */ /* 0x000fc600078e0206 */
[----:B------:R-:W2:Y:S01]  /*1160*/  LDC R26, c[0x0][0x658] ;  /* 0x00019600ff1a7b82 */ /* 0x000ea20000000800 */
[----:B------:R-:W-:Y:S01]  /*1170*/  IMAD.IADD R5, R5, 0x1, R21 ;  /* 0x0000000105057824 */ /* 0x000fe200078e0215 */
[----:B0-----:R-:W-:Y:S01]  /*1180*/  ISETP.NE.U32.AND P0, PT, R34, RZ, PT ;  /* 0x000000ff2200720c */ /* 0x001fe20003f05070 */
[----:B------:R-:W-:-:S03]  /*1190*/  IMAD.MOV.U32 R21, RZ, RZ, -0x1 ;  /* 0xffffffffff157424 */ /* 0x000fc600078e00ff */
[----:B------:R-:W-:Y:S02]  /*11a0*/  ISETP.NE.AND.EX P0, PT, R35, RZ, PT, P0 ;  /* 0x000000ff2300720c */ /* 0x000fe40003f05300 */
[----:B------:R-:W0:Y:S01]  /*11b0*/  LDC R33, c[0x0][0x600] ;  /* 0x00018000ff217b82 */ /* 0x000e220000000800 */
[-CC-:B-1----:R-:W-:Y:S02]  /*11c0*/  SHF.R.U64 R31, R4, R20.reuse, R5.reuse ;  /* 0x00000014041f7219 */ /* 0x182fe40000001205 */
[----:B------:R-:W-:-:S05]  /*11d0*/  SHF.R.U32.HI R4, RZ, R20, R5 ;  /* 0x00000014ff047219 */ /* 0x000fca0000011605 */
[----:B------:R-:W1:Y:S01]  /*11e0*/  LDC R28, c[0x0][0x648] ;  /* 0x00019200ff1c7b82 */ /* 0x000e620000000800 */
[-CC-:B----4-:R-:W-:Y:S02]  /*11f0*/  SHF.R.U64 R41, R31, R23.reuse, R4.reuse ;  /* 0x000000171f297219 */ /* 0x190fe40000001204 */
[----:B------:R-:W-:-:S05]  /*1200*/  SHF.R.U32.HI R5, RZ, R23, R4 ;  /* 0x00000017ff057219 */ /* 0x000fca0000011604 */
[----:B------:R-:W4:Y:S01]  /*1210*/  LDC R37, c[0x0][0x638] ;  /* 0x00018e00ff257b82 */ /* 0x000f220000000800 */
[-C--:B--2---:R-:W-:Y:S02]  /*1220*/  SHF.L.U32 R4, R21, R26.reuse, RZ ;  /* 0x0000001a15047219 */ /* 0x084fe400000006ff */
[--C-:B------:R-:W-:Y:S02]  /*1230*/  SHF.R.U64 R32, R41, R26, R5.reuse ;  /* 0x0000001a29207219 */ /* 0x100fe40000001205 */
[----:B------:R-:W-:Y:S02]  /*1240*/  LOP3.LUT R6, RZ, R4, RZ, 0x33, !PT ;  /* 0x00000004ff067212 */ /* 0x000fe400078e33ff */
[----:B------:R-:W-:Y:S01]  /*1250*/  SHF.R.U32.HI R5, RZ, R26, R5 ;  /* 0x0000001aff057219 */ /* 0x000fe20000011605 */
[----:B------:R-:W2:Y:S01]  /*1260*/  LDC R30, c[0x0][0x610] ;  /* 0x00018400ff1e7b82 */ /* 0x000ea20000000800 */
[----:B------:R-:W-:Y:S01]  /*1270*/  IMAD.MOV.U32 R4, RZ, RZ, R32 ;  /* 0x000000ffff047224 */ /* 0x000fe200078e0020 */
[----:B------:R-:W-:Y:S06]  /*1280*/  @!P0 BRA `(.L_x_15) ;  /* 0x0000000000288947 */ /* 0x000fec0003800000 */
[----:B------:R-:W3:Y:S02]  /*1290*/  LDC R23, c[0x0][0x64c] ;  /* 0x00019300ff177b82 */ /* 0x000ee40000000800 */
[----:B---3--:R-:W-:-:S05]  /*12a0*/  IADD3 R23, P0, R32, R23, RZ ;  /* 0x0000001720177210 */ /* 0x008fca0007f1e0ff */
        /* <DEDUP_REMOVED lines=8> */
.L_x_15:
[----:B-1----:R-:W-:Y:S01]  /*1330*/  SHF.R.U64 R17, R4, R28, R5 ;  /* 0x0000001c04117219 */ /* 0x002fe20000001205 */
[----:B------:R-:W-:Y:S01]  /*1340*/  @P3 IMAD R25, R27, R24, R16 ;  /* 0x000000181b193224 */ /* 0x000fe200078e0210 */
[----:B------:R-:W-:Y:S02]  /*1350*/  SHF.L.U32 R4, R39, R26, RZ ;  /* 0x0000001a27047219 */ /* 0x000fe400000006ff */
[----:B------:R-:W-:Y:S01]  /*1360*/  LOP3.LUT R5, R41, R6, RZ, 0xc0, !PT ;  /* 0x0000000629057212 */ /* 0x000fe200078ec0ff */
[----:B0-----:R-:W-:Y:S02]  /*1370*/  VIADD R6, R33, 0xffffffff ;  /* 0xffffffff21067836 */ /* 0x001fe40000000000 */
[----:B------:R-:W-:Y:S02]  /*1380*/  IMAD.MOV R20, RZ, RZ, -R17 ;  /* 0x000000ffff147224 */ /* 0x000fe400078e0a11 */
[----:B------:R-:W-:Y:S01]  /*1390*/  IMAD R16, R4, R17, R5 ;  /* 0x0000001104107224 */ /* 0x000fe200078e0205 */
[----:B------:R-:W-:Y:S01]  /*13a0*/  LOP3.LUT R17, R31, R6, RZ, 0xc0, !PT ;  /* 0x000000061f117212 */ /* 0x000fe200078ec0ff */
[----:B----4-:R-:W-:-:S02]  /*13b0*/  IMAD R4, R20, R37, R32 ;  /* 0x0000002514047224 */ /* 0x010fc400078e0220 */
[----:B--2---:R-:W-:Y:S02]  /*13c0*/  IMAD R6, R16, R30, R25 ;  /* 0x0000001e10067224 */ /* 0x004fe400078e0219 */
[----:B------:R-:W-:Y:S02]  /*13d0*/  IMAD R17, R4, R33, R17 ;  /* 0x0000002104117224 */ /* 0x000fe400078e0211 */
[----:B------:R-:W-:Y:S02]  /*13e0*/  IMAD.MOV.U32 R20, RZ, RZ, 0x1 ;  /* 0x00000001ff147424 */ /* 0x000fe400078e00ff */
[----:B------:R-:W-:Y:S01]  /*13f0*/  IMAD.MOV.U32 R4, RZ, RZ, R36 ;  /* 0x000000ffff047224 */ /* 0x000fe200078e0024 */
[----:B------:R-:W-:Y:S02]  /*1400*/  SEL R5, R17, R6, !P3 ;  /* 0x0000000611057207 */ /* 0x000fe40005800000 */
[----:B------:R-:W-:-:S07]  /*1410*/  SEL R6, R6, R17, !P3 ;  /* 0x0000001106067207 */ /* 0x000fce0005800000 */
.L_x_13:
[----:B------:R-:W-:Y:S05]  /*1420*/  @!P2 BRA `(.L_x_16) ;  /* 0x00000000000ca947 */ /* 0x000fea0003800000 */
[----:B------:R-:W-:Y:S01]  /*1430*/  UCGABAR_WAIT ;  /* 0x0000000000007dc7 */ /* 0x000fe20008000000 */
[----:B------:R-:W-:Y:S01]  /*1440*/  CCTL.IVALL ;  /* 0x00000000ff00798f */ /* 0x000fe20002000000 */
[----:B------:R-:W-:Y:S05]  /*1450*/  BRA `(.L_x_17) ;  /* 0x0000000000047947 */ /* 0x000fea0003800000 */
.L_x_16:
[----:B------:R-:W-:Y:S06]  /*1460*/  BAR.SYNC.DEFER_BLOCKING 0x0 ;  /* 0x0000000000007b1d */ /* 0x000fec0000010000 */
.L_x_17:
[----:B------:R-:W-:Y:S05]  /*1470*/  @!P4 BRA `(.L_x_18) ;  /* 0x0000007000e0c947 */ /* 0x000fea0003800000 */
[----:B------:R-:W-:-:S13]  /*1480*/  ISETP.GT.U32.AND P0, PT, R38, 0x1, PT ;  /* 0x000000012600780c */ /* 0x000fda0003f04070 */
[----:B------:R-:W-:Y:S05]  /*1490*/  @P0 EXIT ;  /* 0x000000000000094d */ /* 0x000fea0003800000 */
.L_x_19:
[----:B------:R-:W-:-:S08]  /*14a0*/  NOP ;  /* 0x0000000000007918 */ /* 0x000fd00000000000 */
[----:B------:R-:W0:Y:S02]  /*14b0*/  USETMAXREG.TRY_ALLOC.CTAPOOL UP0, 0xe8 ;  /* 0x000000e8000079c8 */ /* 0x000e240008000600 */
[----:B0-----:R-:W-:-:S13]  /*14c0*/  PLOP3.LUT P0, PT, PT, PT, UP0, 0x80, 0x0 ;  /* 0x000000000000781c */ /* 0x001fda0003f0f008 */
[----:B------:R-:W-:Y:S05]  /*14d0*/  @!P0 BRA `(.L_x_19) ;  /* 0xfffffffc00f08947 */ /* 0x000fea000383ffff */
[----:B------:R-:W-:-:S13]  /*14e0*/  LOP3.LUT P0, RZ, R20, 0xff, RZ, 0xc0, !PT ;  /* 0x000000ff14ff7812 */ /* 0x000fda000780c0ff */
[----:B------:R-:W-:Y:S05]  /*14f0*/  @!P0 EXIT ;  /* 0x000000000000894d */ /* 0x000fea0003800000 */
[----:B------:R-:W0:Y:S01]  /*1500*/  S2UR UR5, SR_CgaCtaId ;  /* 0x00000000000579c3 */ /* 0x000e220000008800 */
[CC--:B------:R-:W-:Y:S01]  /*1510*/  LEA.HI R11, R19.reuse, R10.reuse, RZ, 0x2 ;  /* 0x0000000a130b7211 */ /* 0x0c0fe200078f10ff */
[----:B------:R-:W-:Y:S01]  /*1520*/  UIADD3 UR9, UR11, -0x1, URZ ;  /* 0xffffffff0b097890 */ /* 0x000fe2000fffe03f */
[----:B------:R-:W-:Y:S01]  /*1530*/  LEA.HI R19, R19, R10, RZ, 0x5 ;  /* 0x0000000a13137211 */ /* 0x000fe200078f28ff */
[----:B------:R-:W-:Y:S01]  /*1540*/  UMOV UR8, 0x400 ;  /* 0x0000040000087882 */ /* 0x000fe20000000000 */
[--C-:B------:R-:W-:Y:S01]  /*1550*/  SHF.R.S32.HI R18, RZ, 0x2, R11.reuse ;  /* 0x00000002ff127819 */ /* 0x100fe2000001140b */
[----:B------:R-:W-:Y:S01]  /*1560*/  UISETP.LT.AND UP0, UPT, UR6, 0x1, UPT ;  /* 0x000000010600788c */ /* 0x000fe2000bf01270 */
[----:B------:R-:W-:Y:S01]  /*1570*/  SHF.R.S32.HI R17, RZ, 0x1f, R11 ;  /* 0x0000001fff117819 */ /* 0x000fe2000001140b */
[----:B------:R-:W-:Y:S01]  /*1580*/  USHF.L.U32 UR7, UR6, 0x1, URZ ;  /* 0x0000000106077899 */ /* 0x000fe2000800063f */
[----:B------:R-:W-:Y:S01]  /*1590*/  LOP3.LUT R11, R11, 0xfffffffc, RZ, 0xc0, !PT ;  /* 0xfffffffc0b0b7812 */ /* 0x000fe200078ec0ff */
[----:B------:R-:W-:Y:S01]  /*15a0*/  USEL UR10, UR6, 0x1, UP0 ;  /* 0x00000001060a7887 */ /* 0x000fe20008000000 */
[----:B------:R-:W-:Y:S01]  /*15b0*/  LEA.HI R17, R17, R18, RZ, 0x3 ;  /* 0x0000001211117211 */ /* 0x000fe200078f18ff */
[----:B------:R-:W-:Y:S01]  /*15c0*/  UISETP.NE.AND UP0, UPT, UR9, URZ, UPT ;  /* 0x0000003f0900728c */ /* 0x000fe2000bf05270 */
[----:B------:R-:W-:Y:S01]  /*15d0*/  LOP3.LUT R134, R7, 0x1, RZ, 0xfc, !PT ;  /* 0x0000000107867812 */ /* 0x000fe200078efcff */
[----:B------:R-:W-:Y:S01]  /*15e0*/  IMAD.IADD R16, R10, 0x1, -R11 ;  /* 0x000000010a107824 */ /* 0x000fe200078e0a0b */
[----:B------:R-:W-:Y:S01]  /*15f0*/  LOP3.LUT R17, R17, 0xfffffff8, RZ, 0xc0, !PT ;  /* 0xfffffff811117812 */ /* 0x000fe200078ec0ff */
[----:B------:R-:W-:-:S02]  /*1600*/  USEL UR14, URZ, 0x1, UP0 ;  /* 0x000000013f0e7887 */ /* 0x000fc40008000000 */
[----:B------:R-:W-:Y:S02]  /*1610*/  UIADD3 UR10, -UR10, UR6, URZ ;  /* 0x000000060a0a7290 */ /* 0x000fe4000fffe13f */
[----:B------:R-:W-:Y:S01]  /*1620*/  IMAD.IADD R18, R18, 0x1, -R17 ;  /* 0x0000000112127824 */ /* 0x000fe200078e0a11 */
[----:B------:R-:W-:Y:S01]  /*1630*/  SHF.R.S32.HI R17, RZ, 0x5, R19 ;  /* 0x00000005ff117819 */ /* 0x000fe20000011413 */
[----:B------:R-:W-:Y:S01]  /*1640*/  IMAD.U32 R135, RZ, RZ, UR14 ;  /* 0x0000000eff877e24 */ /* 0x000fe2000f8e00ff */
[----:B0-----:R-:W-:Y:S02]  /*1650*/  ULEA UR8, UR5, UR8, 0x18 ;  /* 0x0000000805087291 */ /* 0x001fe4000f8ec03f */
[--C-:B------:R-:W-:Y:S01]  /*1660*/  SHF.R.S32.HI R19, RZ, 0x1f, R18.reuse ;  /* 0x0000001fff137819 */ /* 0x100fe20000011412 */
[----:B------:R-:W-:Y:S01]  /*1670*/  USHF.L.U32 UR5, UR9, 0x3, URZ ;  /* 0x0000000309057899 */ /* 0x000fe2000800063f */
[----:B------:R-:W-:Y:S01]  /*1680*/  IMAD R20, R17, -0x10, -R18 ;  /* 0xfffffff011147824 */ /* 0x000fe200078e0a12 */
[----:B------:R-:W-:-:S02]  /*1690*/  UIADD3 UR9, UR8, 0xb0, URZ ;  /* 0x000000b008097890 */ /* 0x000fc4000fffe03f */
[----:B------:R-:W-:Y:S01]  /*16a0*/  ULOP3.LUT UR5, UR5, 0x8, URZ, 0xc0, !UPT ;  /* 0x0000000805057892 */ /* 0x000fe2000f8ec03f */
[----:B------:R-:W-:Y:S01]  /*16b0*/  IMAD.WIDE R10, R17, 0x10, R18 ;  /* 0x00000010110a7825 */ /* 0x000fe200078e0212 */
[----:B------:R-:W-:Y:S02]  /*16c0*/  ULEA UR11, UR11, UR9, 0x3 ;  /* 0x000000090b0b7291 */ /* 0x000fe4000f8e183f */
[----:B------:R-:W-:Y:S02]  /*16d0*/  ULOP3.LUT UR12, UR5, 0x8, URZ, 0x3c, !UPT ;  /* 0x00000008050c7892 */ /* 0x000fe4000f8e3c3f */
[----:B------:R-:W-:-:S03]  /*16e0*/  ULOP3.LUT UR13, UR5, 0x18, URZ, 0x3c, !UPT ;  /* 0x00000018050d7892 */ /* 0x000fc6000f8e3c3f */
[----:B------:R-:W-:Y:S02]  /*16f0*/  ULDC UR5, c[0x0][0x284] ;  /* 0x0000a10000057ab9 */ /* 0x000fe40000000800 */
[----:B------:R-:W-:-:S07]  /*1700*/  VIADD R17, R20, UR5 ;  /* 0x0000000514117c36 */ /* 0x000fce0008000000 */
.L_x_158:
[----:B------:R-:W-:Y:S01]  /*1710*/  SHF.L.U32 R18, R135, 0x1f, RZ ;  /* 0x0000001f87127819 */ /* 0x000fe200000006ff */
[----:B------:R-:W0:Y:S01]  /*1720*/  LDC R19, c[0x0][0x28c] ;  /* 0x0000a300ff137b82 */ /* 0x000e220000000800 */
[----:B------:R-:W-:Y:S01]  /*1730*/  UMOV UR5, URZ ;  /* 0x0000003f00057c82 */ /* 0x000fe20008000000 */
[----:B------:R-:W-:Y:S01]  /*1740*/  UMOV UR15, UR17 ;  /* 0x00000011000f7c82 */ /* 0x000fe20008000000 */
[----:B-1----:R-:W1:Y:S01]  /*1750*/  SYNCS.PHASECHK.TRANS64.TRYWAIT P0, [UR11+-0x8], R18 ;  /* 0xfffff812ff0075a7 */ /* 0x002e62000800014b */
[----:B0-----:R-:W-:Y:S01]  /*1760*/  ISETP.GE.AND P1, PT, R19, 0x1, PT ;  /* 0x000000011300780c */ /* 0x001fe20003f26270 */
[----:B-1234-:R-:W-:-:S12]  /*1770*/  @!P0 BRA `(.L_x_20) ;  /* 0x0000008000ec8947 */ /* 0x01efd80003800000 */
.L_x_186:
[----:B------:R-:W-:Y:S01]  /*1780*/  UMOV UR16, URZ ;  /* 0x0000003f00107c82 */ /* 0x000fe20008000000 */
[----:B------:R-:W-:Y:S01]  /*1790*/  UMOV UR18, URZ ;  /* 0x0000003f00127c82 */ /* 0x000fe20008000000 */
[----:B------:R-:W-:Y:S02]  /*17a0*/  CS2R R22, SRZ ;  /* 0x0000000000167805 */ /* 0x000fe4000001ff00 */
[----:B------:R-:W-:Y:S02]  /*17b0*/  CS2R R80, SRZ ;  /* 0x0000000000507805 */ /* 0x000fe4000001ff00 */
[----:B------:R-:W-:Y:S02]  /*17c0*/  CS2R R82, SRZ ;  /* 0x0000000000527805 */ /* 0x000fe4000001ff00 */
[----:B------:R-:W-:Y:S02]  /*17d0*/  CS2R R84, SRZ ;  /* 0x0000000000547805 */ /* 0x000fe4000001ff00 */
[----:B------:R-:W-:-:S02]  /*17e0*/  CS2R R86, SRZ ;  /* 0x0000000000567805 */ /* 0x000fc4000001ff00 */
[----:B------:R-:W-:Y:S02]  /*17f0*/  CS2R R88, SRZ ;  /* 0x0000000000587805 */ /* 0x000fe4000001ff00 */
        /* <DEDUP_REMOVED lines=21> */
[----:B------:R-:W-:Y:S01]  /*1950*/  CS2R R132, SRZ ;  /* 0x0000000000847805 */ /* 0x000fe2000001ff00 */
[----:B------:R-:W-:Y:S01]  /*1960*/  IMAD.U32 R136, RZ, RZ, UR4 ;  /* 0x00000004ff887e24 */ /* 0x000fe2000f8e00ff */
        /* <DEDUP_REMOVED lines=27> */
[----:B------:R-:W-:Y:S01]  /*1b20*/  CS2R R30, SRZ ;  /* 0x00000000001e7805 */ /* 0x000fe2000001ff00 */
[----:B------:R-:W-:Y:S06]  /*1b30*/  @!P1 BRA `(.L_x_21) ;  /* 0x0000000c00b89947 */ /* 0x000fec0003800000 */
[----:B------:R-:W-:-:S13]  /*1b40*/  ISETP.NE.AND P1, PT, R134, 0x3, PT ;  /* 0x000000038600780c */ /* 0x000fda0003f25270 */
[----:B------:R-:W-:Y:S05]  /*1b50*/  @!P1 BRA `(.L_x_22) ;  /* 0x0000000000049947 */ /* 0x000fea0003800000 */
[----:B------:R-:W-:Y:S01]  /*1b60*/  BPT.TRAP 0x1 ;  /* 0x000000040000795c */ /* 0x000fe20000300000 */
.L_x_22:
[----:B------:R-:W-:Y:S01]  /*1b70*/  ULEA UR5, UR17, UR8, 0x3 ;  /* 0x0000000811057291 */ /* 0x000fe2000f8e183f */
[----:B0-----:R-:W-:-:S05]  /*1b80*/  IMAD.U32 R18, RZ, RZ, UR4 ;  /* 0x00000004ff127e24 */ /* 0x001fca000f8e00ff */
[----:B------:R-:W-:-:S04]  /*1b90*/  SHF.L.U32 R18, R18, 0x1f, RZ ;  /* 0x0000001f12127819 */ /* 0x000fc800000006ff */
[----:B------:R0:W1:Y:S01]  /*1ba0*/  SYNCS.PHASECHK.TRANS64.TRYWAIT P0, [UR5], R18 ;  /* 0x00000012ff0075a7 */ /* 0x0000620008000145 */
[----:B------:R-:W-:Y:S05]  /*1bb0*/  @!P1 BRA `(.L_x_23) ;  /* 0x0000000000049947 */ /* 0x000fea0003800000 */
[----:B------:R-:W-:Y:S01]  /*1bc0*/  BPT.TRAP 0x1 ;  /* 0x000000040000795c */ /* 0x000fe20000300000 */
.L_x_23:
[----:B-1----:R-:W-:Y:S05]  /*1bd0*/  @P0 BRA `(.L_x_24) ;  /* 0x0000000000080947 */ /* 0x002fea0003800000 */
[----:B------:R-:W1:Y:S02]  /*1be0*/  SYNCS.PHASECHK.TRANS64.TRYWAIT P0, [UR5], R18 ;  /* 0x00000012ff0075a7 */ /* 0x000e640008000145 */
[----:B-1----:R-:W-:Y:S05]  /*1bf0*/  @!P0 BRA `(.L_x_25) ;  /* 0x0000007c00e48947 */ /* 0x002fea0003800000 */
.L_x_24:
[----:B------:R-:W-:Y:S01]  /*1c00*/  UIADD3 UR14, UR8, 0x180, URZ ;  /* 0x00000180080e7890 */ /* 0x000fe2000fffe03f */
[----:B------:R-:W-:Y:S01]  /*1c10*/  WARPGROUP.ARRIVE ;  /* 0x00000000000079c5 */ /* 0x000fe20000000000 */
[----:B------:R-:W-:Y:S01]  /*1c20*/  UIADD3 UR5, UR8, 0x14180, URZ ;  /* 0x0001418008057890 */ /* 0x000fe2000fffe03f */
[----:B------:R-:W-:Y:S01]  /*1c30*/  CS2R R22, SRZ ;  /* 0x0000000000167805 */ /* 0x000fe2000001ff00 */
[----:B------:R-:W-:Y:S01]  /*1c40*/  USHF.R.U32.HI UR14, URZ, 0x4, UR14 ;  /* 0x000000043f0e7899 */ /* 0x000fe2000801160e */
[----:B------:R-:W-:Y:S01]  /*1c50*/  CS2R R80, SRZ ;  /* 0x0000000000507805 */ /* 0x000fe2000001ff00 */
[----:B------:R-:W-:Y:S01]  /*1c60*/  USHF.R.U32.HI UR5, URZ, 0x4, UR5 ;  /* 0x000000043f057899 */ /* 0x000fe20008011605 */
[----:B------:R-:W-:Y:S01]  /*1c70*/  CS2R R82, SRZ ;  /* 0x0000000000527805 */ /* 0x000fe2000001ff00 */
[----:B------:R-:W-:Y:S01]  /*1c80*/  ULOP3.LUT UR14, UR14, 0x3fff, URZ, 0xc0, !UPT ;  /* 0x00003fff0e0e7892 */ /* 0x000fe2000f8ec03f */
[----:B------:R-:W-:Y:S01]  /*1c90*/  CS2R R84, SRZ ;  /* 0x0000000000547805 */ /* 0x000fe2000001ff00 */
[----:B------:R-:W-:Y:S01]  /*1ca0*/  ULOP3.LUT UR5, UR5, 0x3fff, URZ, 0xc0, !UPT ;  /* 0x00003fff05057892 */ /* 0x000fe2000f8ec03f */
[----:B------:R-:W-:Y:S01]  /*1cb0*/  CS2R R86, SRZ ;  /* 0x0000000000567805 */ /* 0x000fe2000001ff00 */
[----:B------:R-:W-:Y:S01]  /*1cc0*/  ULOP3.LUT UR14, UR14, 0x10000, URZ, 0xfc, !UPT ;  /* 0x000100000e0e7892 */ /* 0x000fe2000f8efc3f */
[----:B------:R-:W-:Y:S01]  /*1cd0*/  CS2R R88, SRZ ;  /* 0x0000000000587805 */ /* 0x000fe2000001ff00 */
[----:B------:R-:W-:Y:S01]  /*1ce0*/  ULOP3.LUT UR5, UR5, 0x10000, URZ, 0xfc, !UPT ;  /* 0x0001000005057892 */ /* 0x000fe2000f8efc3f */
[----:B------:R-:W-:Y:S01]  /*1cf0*/  CS2R R90, SRZ ;  /* 0x00000000005a7805 */ /* 0x000fe2000001ff00 */
[----:B------:R-:W-:Y:S01]  /*1d00*/  ULEA UR14, UR17, UR14, 0x9 ;  /* 0x0000000e110e7291 */ /* 0x000fe2000f8e483f */
[----:B------:R-:W-:Y:S01]  /*1d10*/  CS2R R92, SRZ ;  /* 0x00000000005c7805 */ /* 0x000fe2000001ff00 */
[----:B------:R-:W-:Y:S01]  /*1d20*/  UIMAD UR16, UR17, 0x380, UR5 ;  /* 0x00000380111078a4 */ /* 0x000fe2000f8e0205 */
[----:B------:R-:W-:Y:S01]  /*1d30*/  CS2R R94, SRZ ;  /* 0x00000000005e7805 */ /* 0x000fe2000001ff00 */
[----:B------:R-:W-:Y:S01]  /*1d40*/  UMOV UR21, 0x40000040 ;  /* 0x4000004000157882 */ /* 0x000fe20000000000 */
[----:B------:R-:W-:Y:S01]  /*1d50*/  UMOV UR23, 0x40000040 ;  /* 0x4000004000177882 */ /* 0x000fe20000000000 */
[----:B------:R-:W-:Y:S01]  /*1d60*/  UIADD3 UR5, UR16, 0x80, URZ ;  /* 0x0000008010057890 */ /* 0x000fe2000fffe03f */
[----:B------:R-:W-:Y:S01]  /*1d70*/  CS2R R96, SRZ ;  /* 0x0000000000607805 */ /* 0x000fe2000001ff00 */
[----:B------:R-:W-:Y:S01]  /*1d80*/  UMOV UR20, UR14 ;  /* 0x0000000e00147c82 */ /* 0x000fe20008000000 */
[----:B------:R-:W-:Y:S01]  /*1d90*/  UMOV UR22, UR16 ;  /* 0x0000001000167c82 */ /* 0x000fe20008000000 */
[----:B------:R-:W-:Y:S01]  /*1da0*/  UIADD3 UR15, UR16, 0x100, URZ ;  /* 0x00000100100f7890 */ /* 0x000fe2000fffe03f */
[----:B------:R-:W-:Y:S01]  /*1db0*/  QGMMA.64x16x32.F32.E4M3.E4M3 R72, gdesc[UR20], RZ, !UPT ;  /* 0x00200000144879f3 */ /* 0x000fe2000c7008ff */
[----:B------:R-:W-:Y:S01]  /*1dc0*/  UMOV UR23, 0x40000040 ;  /* 0x4000004000177882 */ /* 0x000fe20000000000 */
        /* <DEDUP_REMOVED lines=23> */
[----:B------:R-:W-:Y:S01]  /*1f40*/  UIADD3 UR20, UR14, 0x2, URZ ;  /* 0x000000020e147890 */ /* 0x000fe2000fffe03f */
[----:B------:R-:W-:Y:S01]  /*1f50*/  CS2R R98, SRZ ;  /* 0x0000000000627805 */ /* 0x000fe2000001ff00 */
[----:B------:R-:W-:Y:S01]  /*1f60*/  UIADD3 UR22, UR16, 0x2, URZ ;  /* 0x0000000210167890 */ /* 0x000fe2000fffe03f */
[----:B------:R-:W-:Y:S01]  /*1f70*/  CS2R R100, SRZ ;  /* 0x0000000000647805 */ /* 0x000fe2000001ff00 */
[----:B------:R-:W-:Y:S01]  /*1f80*/  UMOV UR21, 0x40000040 ;  /* 0x4000004000157882 */ /* 0x000fe20000000000 */
[----:B------:R-:W-:Y:S01]  /*1f90*/  UMOV UR23, 0x40000040 ;  /* 0x4000004000177882 */ /* 0x000fe20000000000 */
[----:B------:R-:W-:Y:S01]  /*1fa0*/  UIADD3 UR18, UR16, 0x104, URZ ;  /* 0x0000010410127890 */ /* 0x000fe2000fffe03f */
        /* <DEDUP_REMOVED lines=16> */
[----:B------:R-:W-:Y:S01]  /*20b0*/  QGMMA.64x16x32.F32.E4M3.E4M3 R72, gdesc[UR20], R72 ;  /* 0x00200000144879f3 */ /* 0x000fe20008700848 */
[----:B------:R-:W-:Y:S01]  /*20c0*/  UMOV UR22, UR5 ;  /* 0x0000000500167c82 */ /* 0x000fe20008000000 */
[----:B------:R-:W-:Y:S01]  /*20d0*/  UMOV UR23, 0x40000040 ;  /* 0x4000004000177882 */ /* 0x000fe20000000000 */
[----:B------:R-:W-:Y:S01]  /*20e0*/  UIADD3 UR5, UR16, 0x182, URZ ;  /* 0x0000018210057890 */ /* 0x000fe2000fffe03f */
[----:B------:R-:W-:Y:S01]  /*20f0*/  QGMMA.64x16x32.F32.E4M3.E4M3 R64, gdesc[UR20], R64 ;  /* 0x00200000144079f3 */ /* 0x000fe20008700840 */
[----:B------:R-:W-:Y:S01]  /*2100*/  UMOV UR22, UR15 ;  /* 0x0000000f00167c82 */ /* 0x000fe20008000000 */
[----:B------:R-:W-:Y:S01]  /*2110*/  UMOV UR23, 0x40000040 ;  /* 0x4000004000177882 */ /* 0x000fe20000000000 */
[----:B------:R-:W-:Y:S01]  /*2120*/  UIADD3 UR15, UR16, 0x202, URZ ;  /* 0x00000202100f7890 */ /* 0x000fe2000fffe03f */
[----:B------:R-:W-:Y:S01]  /*2130*/  QGMMA.64x16x32.F32.E4M3.E4M3 R56, gdesc[UR20], R56 ;  /* 0x00200000143879f3 */ /* 0x000fe20008700838 */
[----:B------:R-:W-:Y:S01]  /*2140*/  UMOV UR23, 0x40000040 ;  /* 0x4000004000177882 */ /* 0x000fe20000000000 */
[----:B------:R-:W-:Y:S01]  /*2150*/  UMOV UR22, UR5 ;  /* 0x0000000500167c82 */ /* 0x000fe20008000000 */
        /* <DEDUP_REMOVED lines=8> */
[----:B------:R-:W-:Y:S01]  /*21e0*/  UMOV UR5, 0x4 ;  /* 0x0000000400057882 */ /* 0x000fe20000000000 */
[----:B------:R-:W-:Y:S01]  /*21f0*/  QGMMA.64x16x32.F32.E4M3.E4M3 R32, gdesc[UR20], R32 ;  /* 0x00200000142079f3 */ /* 0x000fe20008700820 */
[----:B------:R-:W-:Y:S01]  /*2200*/  UMOV UR23, 0x40000040 ;  /* 0x4000004000177882 */ /* 0x000fe20000000000 */
[----:B------:R-:W-:Y:S01]  /*2210*/  UMOV UR22, UR15 ;  /* 0x0000000f00167c82 */ /* 0x000fe20008000000 */
[----:B------:R-:W-:Y:S01]  /*2220*/  UIADD3 UR15, UR16, 0x84, URZ ;  /* 0x00000084100f7890 */ /* 0x000fe2000fffe03f */
[----:B------:R-:W-:Y:S01]  /*2230*/  QGMMA.64x16x32.F32.E4M3.E4M3 R24, gdesc[UR20], R24 ;  /* 0x00200000141879f3 */ /* 0x000fe20008700818 */
[----:B------:R-:W-:-:S02]  /*2240*/  UIADD3 UR20, UR14, 0x4, URZ ;  /* 0x000000040e147890 */ /* 0x000fc4000fffe03f */
[----:B------:R-:W-:Y:S01]  /*2250*/  UIADD3 UR22, UR16, 0x4, URZ ;  /* 0x0000000410167890 */ /* 0x000fe2000fffe03f */
[----:B------:R-:W-:Y:S01]  /*2260*/  UMOV UR21, 0x40000040 ;  /* 0x4000004000157882 */ /* 0x000fe20000000000 */
[----:B------:R-:W-:-:S07]  /*2270*/  UMOV UR23, 0x40000040 ;  /* 0x4000004000177882 */ /* 0x000fce0000000000 */
        /* <DEDUP_REMOVED lines=22> */
[----:B------:R-:W-:-:S02]  /*23e0*/  UMOV UR22, UR18 ;  /* 0x0000001200167c82 */ /* 0x000fc40008000000 */
[----:B------:R-:W-:Y:S01]  /*23f0*/  QGMMA.64x16x32.F32.E4M3.E4M3 R24, gdesc[UR20], R24 ;  /* 0x00200000141879f3 */ /* 0x000fe20008700818 */
[----:B------:R-:W-:Y:S02]  /*2400*/  UIADD3 UR20, UR14, 0x6, URZ ;  /* 0x000000060e147890 */ /* 0x000fe4000fffe03f */
[----:B------:R-:W-:Y:S02]  /*2410*/  UIADD3 UR22, UR16, 0x6, URZ ;  /* 0x0000000610167890 */ /* 0x000fe4000fffe03f */
[----:B------:R-:W-:Y:S01]  /*2420*/  UIADD3 UR14, UR16, 0x86, URZ ;  /* 0x00000086100e7890 */ /* 0x000fe2000fffe03f */
[----:B------:R-:W-:Y:S01]  /*2430*/  UMOV UR21, 0x40000040 ;  /* 0x4000004000157882 */ /* 0x000fe20000000000 */
[----:B------:R-:W-:-:S05]  /*2440*/  UMOV UR23, 0x40000040 ;  /* 0x4000004000177882 */ /* 0x000fca0000000000 */
[----:B------:R-:W-:Y:S01]  /*2450*/  QGMMA.64x16x32.F32.E4M3.E4M3 R72, gdesc[UR20], R72 ;  /* 0x00200000144879f3 */ /* 0x000fe20008700848 */
[----:B------:R-:W-:Y:S01]  /*2460*/  UMOV UR22, UR14 ;  /* 0x0000000e00167c82 */ /* 0x000fe20008000000 */
[----:B------:R-:W-:Y:S01]  /*2470*/  UIADD3 UR14, UR16, 0x186, URZ ;  /* 0x00000186100e7890 */ /* 0x000fe2000fffe03f */
[----:B------:R-:W-:Y:S02]  /*2480*/  UMOV UR23, 0x40000040 ;  /* 0x4000004000177882 */ /* 0x000fe40000000000 */
[----:B------:R-:W-:Y:S01]  /*2490*/  QGMMA.64x16x32.F32.E4M3.E4M3 R64, gdesc[UR20], R64 ;  /* 0x00200000144079f3 */ /* 0x000fe20008700840 */
[----:B------:R-:W-:Y:S01]  /*24a0*/  UMOV UR22, UR15 ;  /* 0x0000000f00167c82 */ /* 0x000fe20008000000 */
[----:B------:R-:W-:Y:S01]  /*24b0*/  UMOV UR23, 0x40000040 ;  /* 0x4000004000177882 */ /* 0x000fe20000000000 */
[----:B------:R-:W-:Y:S01]  /*24c0*/  UIADD3 UR15, UR16, 0x206, URZ ;  /* 0x00000206100f7890 */ /* 0x000fe2000fffe03f */
[----:B------:R-:W-:Y:S01]  /*24d0*/  QGMMA.64x16x32.F32.E4M3.E4M3 R56, gdesc[UR20], R56 ;  /* 0x00200000143879f3 */ /* 0x000fe20008700838 */
[----:B------:R-:W-:Y:S01]  /*24e0*/  UMOV UR22, UR14 ;  /* 0x0000000e00167c82 */ /* 0x000fe20008000000 */
[----:B------:R-:W-:Y:S01]  /*24f0*/  UIADD3 UR14, UR16, 0x286, URZ ;  /* 0x00000286100e7890 */ /* 0x000fe2000fffe03f */
[----:B------:R-:W-:Y:S01]  /*2500*/  UMOV UR23, 0x40000040 ;  /* 0x4000004000177882 */ /* 0x000fe20000000000 */
[----:B------:R-:W-:Y:S01]  /*2510*/  UIADD3 UR16, UR16, 0x306, URZ ;  /* 0x0000030610107890 */ /* 0x000fe2000fffe03f */
[----:B------:R-:W-:Y:S01]  /*2520*/  QGMMA.64x16x32.F32.E4M3.E4M3 R48, gdesc[UR20], R48 ;  /* 0x00200000143079f3 */ /* 0x000fe20008700830 */
[----:B------:R-:W-:Y:S01]  /*2530*/  UMOV UR22, UR15 ;  /* 0x0000000f00167c82 */ /* 0x000fe20008000000 */
[----:B------:R-:W-:-:S02]  /*2540*/  UMOV UR23, 0x40000040 ;  /* 0x4000004000177882 */ /* 0x000fc40000000000 */
[----:B------:R-:W-:Y:S01]  /*2550*/  QGMMA.64x16x32.F32.E4M3.E4M3 R40, gdesc[UR20], R40 ;  /* 0x00200000142879f3 */ /* 0x000fe20008700828 */
[----:B------:R-:W-:Y:S01]  /*2560*/  UMOV UR22, UR14 ;  /* 0x0000000e00167c82 */ /* 0x000fe20008000000 */
[----:B------:R-:W-:Y:S01]  /*2570*/  ULDC UR14, c[0x0][0x50c] ;  /* 0x00014300000e7ab9 */ /* 0x000fe20000000800 */
[----:B------:R-:W-:Y:S01]  /*2580*/  UMOV UR23, 0x40000040 ;  /* 0x4000004000177882 */ /* 0x000fe20000000000 */
[----:B------:R-:W-:Y:S01]  /*2590*/  UISETP.NE.AND UP0, UPT, UR14, 0x4, UPT ;  /* 0x000000040e00788c */ /* 0x000fe2000bf05270 */
[----:B------:R-:W-:Y:S01]  /*25a0*/  QGMMA.64x16x32.F32.E4M3.E4M3 R32, gdesc[UR20], R32 ;  /* 0x00200000142079f3 */ /* 0x000fe20008700820 */
[----:B------:R-:W-:Y:S01]  /*25b0*/  UMOV UR22, UR16 ;  /* 0x0000001000167c82 */ /* 0x000fe20008000000 */
[----:B------:R-:W-:Y:S01]  /*25c0*/  UMOV UR23, 0x40000040 ;  /* 0x4000004000177882 */ /* 0x000fe20000000000 */
[----:B------:R-:W-:Y:S01]  /*25d0*/  USEL UR16, URZ, 0x1, UP0 ;  /* 0x000000013f107887 */ /* 0x000fe20008000000 */
[----:B------:R-:W-:Y:S05]  /*25e0*/  QGMMA.64x16x32.F32.E4M3.E4M3 R24, gdesc[UR20], R24, gsb0 ;  /* 0x00200000141879f3 */ /* 0x000fea0008000818 */
[----:B------:R-:W-:-:S13]  /*25f0*/  ISETP.NE.AND P0, PT, RZ, UR16, PT ;  /* 0x00000010ff007c0c */ /* 0x000fda000bf05270 */
[----:B------:R-:W-:Y:S05]  /*2600*/  @!P0 BRA `(.L_x_26) ;  /* 0x0000000000e88947 */ /* 0x000fea0003800000 */
[----:B------:R-:W-:Y:S02]  /*2610*/  WARPGROUP.DEPBAR.LE gsb0, 0x0 ;  /* 0x00008000000079c5 */ /* 0x000fe40000010000 */
[----:B------:R-:W-:-:S01]  /*2620*/  FADD R133, RZ, R72 ;  /* 0x00000048ff857221 */ /* 0x000fc20000000000 */
[----:B------:R-:W-:Y:S01]  /*2630*/  FADD R132, RZ, R73 ;  /* 0x00000049ff847221 */ /* 0x000fe20000000000 */
        /* <DEDUP_REMOVED lines=54> */
[----:B------:R-:W-:-:S06]  /*29a0*/  UMOV UR5, URZ ;  /* 0x0000003f00057c82 */ /* 0x000fcc0008000000 */
.L_x_26:
[----:B------:R-:W-:Y:S01]  /*29b0*/  UIADD3 UR15, UR17, 0x1, URZ ;  /* 0x00000001110f7890 */ /* 0x000fe2000fffe03f */
[----:B------:R-:W-:-:S03]  /*29c0*/  UMOV UR18, 0x1 ;  /* 0x0000000100127882 */ /* 0x000fc60000000000 */
[----:B------:R-:W-:-:S04]  /*29d0*/  UISETP.NE.AND UP0, UPT, UR15, 0xa, UPT ;  /* 0x0000000a0f00788c */ /* 0x000fc8000bf05270 */
[----:B------:R-:W-:Y:S02]  /*29e0*/  USEL UR14, URZ, 0x1, UP0 ;  /* 0x000000013f0e7887 */ /* 0x000fe40008000000 */
[----:B------:R-:W-:Y:S02]  /*29f0*/  USEL UR15, UR15, URZ, UP0 ;  /* 0x0000003f0f0f7287 */ /* 0x000fe40008000000 */
[----:B------:R-:W-:-:S06]  /*2a00*/  ULOP3.LUT UR14, UR4, UR14, URZ, 0x3c, !UPT ;  /* 0x0000000e040e7292 */ /* 0x000fcc000f8e3c3f */
[----:B------:R-:W-:-:S07]  /*2a10*/  IMAD.U32 R136, RZ, RZ, UR14 ;  /* 0x0000000eff887e24 */ /* 0x000fce000f8e00ff */
.L_x_21:
[----:B------:R-:W-:-:S06]  /*2a20*/  UISETP.GE.AND UP0, UPT, UR10, 0x1, UPT ;  /* 0x000000010a00788c */ /* 0x000fcc000bf06270 */
[----:B------:R-:W-:-:S13]  /*2a30*/  PLOP3.LUT P0, PT, PT, PT, UP0, 0x80, 0x0 ;  /* 0x000000000000781c */ /* 0x000fda0003f0f008 */
[----:B------:R-:W-:Y:S05]  /*2a40*/  @!P0 BRA `(.L_x_27) ;  /* 0x0000000c00988947 */ /* 0x000fea0003800000 */
[----:B01----:R-:W-:Y:S01]  /*2a50*/  IMAD.U32 R18, RZ, RZ, UR10 ;  /* 0x0000000aff127e24 */ /* 0x003fe2000f8e00ff */
[----:B------:R-:W-:Y:S01]  /*2a60*/  ULDC UR14, c[0x0][0x50c] ;  /* 0x00014300000e7ab9 */ /* 0x000fe20000000800 */
[----:B------:R-:W-:-:S07]  /*2a70*/  IMAD.U32 R19, RZ, RZ, UR17 ;  /* 0x00000011ff137e24 */ /* 0x000fce000f8e00ff */
.L_x_35:
[----:B------:R-:W-:-:S13]  /*2a80*/  ISETP.NE.AND P1, PT, R134, 0x3, PT ;  /* 0x000000038600780c */ /* 0x000fda0003f25270 */
[----:B------:R-:W-:Y:S05]  /*2a90*/  @!P1 BRA `(.L_x_28) ;  /* 0x0000000000049947 */ /* 0x000fea0003800000 */
[----:B------:R-:W-:Y:S01]  /*2aa0*/  BPT.TRAP 0x1 ;  /* 0x000000040000795c */ /* 0x000fe20000300000 */
.L_x_28:
[----:B------:R-:W-:Y:S01]  /*2ab0*/  ULEA UR19, UR15, UR8, 0x3 ;  /* 0x000000080f137291 */ /* 0x000fe2000f8e183f */
[----:B------:R-:W-:-:S08]  /*2ac0*/  SHF.L.U32 R20, R136, 0x1f, RZ ;  /* 0x0000001f88147819 */ /* 0x000fd000000006ff */
[----:B------:R0:W1:Y:S01]  /*2ad0*/  SYNCS.PHASECHK.TRANS64.TRYWAIT P0, [UR19], R20 ;  /* 0x00000014ff0075a7 */ /* 0x0000620008000153 */
[----:B------:R-:W-:Y:S05]  /*2ae0*/  @!P1 BRA `(.L_x_29) ;  /* 0x0000000000049947 */ /* 0x000fea0003800000 */
[----:B------:R-:W-:Y:S01]  /*2af0*/  BPT.TRAP 0x1 ;  /* 0x000000040000795c */ /* 0x000fe20000300000 */
.L_x_29:
[----:B-1----:R-:W-:Y:S05]  /*2b00*/  @P0 BRA `(.L_x_30) ;  /* 0x0000000000080947 */ /* 0x002fea0003800000 */
[----:B------:R-:W1:Y:S02]  /*2b10*/  SYNCS.PHASECHK.TRANS64.TRYWAIT P0, [UR19], R20 ;  /* 0x00000014ff0075a7 */ /* 0x000e640008000153 */
[----:B-1----:R-:W-:Y:S05]  /*2b20*/  @!P0 BRA `(.L_x_31) ;  /* 0x0000007000308947 */ /* 0x002fea0003800000 */
.L_x_30:
[----:B------:R-:W-:Y:S01]  /*2b30*/  UIADD3 UR19, UR8, 0x14180, URZ ;  /* 0x0001418008137890 */ /* 0x000fe2000fffe03f */
[----:B------:R-:W-:Y:S01]  /*2b40*/  WARPGROUP.ARRIVE ;  /* 0x00000000000079c5 */ /* 0x000fe20000000000 */
[----:B------:R-:W-:Y:S02]  /*2b50*/  UIADD3 UR20, UR8, 0x180, URZ ;  /* 0x0000018008147890 */ /* 0x000fe4000fffe03f */
[----:B------:R-:W-:Y:S02]  /*2b60*/  USHF.R.U32.HI UR19, URZ, 0x4, UR19 ;  /* 0x000000043f137899 */ /* 0x000fe40008011613 */
[----:B------:R-:W-:Y:S02]  /*2b70*/  USHF.R.U32.HI UR20, URZ, 0x4, UR20 ;  /* 0x000000043f147899 */ /* 0x000fe40008011614 */
[----:B------:R-:W-:Y:S02]  /*2b80*/  UISETP.NE.AND UP0, UPT, UR16, URZ, UPT ;  /* 0x0000003f1000728c */ /* 0x000fe4000bf05270 */
[----:B------:R-:W-:-:S02]  /*2b90*/  ULOP3.LUT UR19, UR19, 0x3fff, URZ, 0xc0, !UPT ;  /* 0x00003fff13137892 */ /* 0x000fc4000f8ec03f */
[----:B------:R-:W-:Y:S02]  /*2ba0*/  ULOP3.LUT UR20, UR20, 0x3fff, URZ, 0xc0, !UPT ;  /* 0x00003fff14147892 */ /* 0x000fe4000f8ec03f */
[----:B------:R-:W-:Y:S02]  /*2bb0*/  USEL UR18, UR18, URZ, !UP0 ;  /* 0x0000003f12127287 */ /* 0x000fe4000c000000 */
[----:B------:R-:W-:Y:S02]  /*2bc0*/  ULOP3.LUT UR16, UR19, 0x10000, URZ, 0xfc, !UPT ;  /* 0x0001000013107892 */ /* 0x000fe4000f8efc3f */
[----:B------:R-:W-:Y:S02]  /*2bd0*/  ULOP3.LUT UR20, UR20, 0x10000, URZ, 0xfc, !UPT ;  /* 0x0001000014147892 */ /* 0x000fe4000f8efc3f */
[----:B------:R-:W-:Y:S02]  /*2be0*/  UISETP.NE.U32.AND UP0, UPT, UR18, URZ, UPT ;  /* 0x0000003f1200728c */ /* 0x000fe4000bf05070 */
[----:B------:R-:W-:-:S02]  /*2bf0*/  UIMAD UR16, UR15, 0x380, UR16 ;  /* 0x000003800f1078a4 */ /* 0x000fc4000f8e0210 */
[----:B------:R-:W-:Y:S02]  /*2c00*/  ULEA UR18, UR15, UR20, 0x9 ;  /* 0x000000140f127291 */ /* 0x000fe4000f8e483f */
[----:B------:R-:W-:Y:S02]  /*2c10*/  UIADD3 UR19, UR16, 0x80, URZ ;  /* 0x0000008010137890 */ /* 0x000fe4000fffe03f */
[----:B------:R-:W-:Y:S01]  /*2c20*/  UIADD3 UR26, UR16, 0x100, URZ ;  /* 0x00000100101a7890 */ /* 0x000fe2000fffe03f */
[----:B------:R-:W-:Y:S02]  /*2c30*/  UMOV UR21, 0x40000040 ;  /* 0x4000004000157882 */ /* 0x000fe40000000000 */
[----:B------:R-:W-:Y:S01]  /*2c40*/  UMOV UR20, UR18 ;  /* 0x0000001200147c82 */ /* 0x000fe20008000000 */
[----:B------:R-:W-:Y:S01]  /*2c50*/  UMOV UR22, UR16 ;  /* 0x0000001000167c82 */ /* 0x000fe20008000000 */
[----:B------:R-:W-:Y:S01]  /*2c60*/  UMOV UR23, 0x40000040 ;  /* 0x4000004000177882 */ /* 0x000fe20000000000 */
[----:B------:R-:W-:Y:S01]  /*2c70*/  UIADD3 UR27, UR16, 0x180, URZ ;  /* 0x00000180101b7890 */ /* 0x000fe2000fffe03f */
[----:B------:R-:W-:Y:S01]  /*2c80*/  QGMMA.64x16x32.F32.E4M3.E4M3 R72, gdesc[UR20], R72, UP0 ;  /* 0x00200000144879f3 */ /* 0x000fe2000bf00848 */
        /* <DEDUP_REMOVED lines=24> */
[----:B------:R-:W-:-:S02]  /*2e10*/  UIADD3 UR20, UR18, 0x2, URZ ;  /* 0x0000000212147890 */ /* 0x000fc4000fffe03f */
[----:B------:R-:W-:Y:S01]  /*2e20*/  UIADD3 UR22, UR16, 0x2, URZ ;  /* 0x0000000210167890 */ /* 0x000fe2000fffe03f */
[----:B------:R-:W-:Y:S01]  /*2e30*/  UMOV UR21, 0x40000040 ;  /* 0x4000004000157882 */ /* 0x000fe20000000000 */
[----:B------:R-:W-:Y:S01]  /*2e40*/  UMOV UR23, 0x40000040 ;  /* 0x4000004000177882 */ /* 0x000fe20000000000 */
[----:B------:R-:W-:-:S04]  /*2e50*/  UIADD3 UR5, UR5, 0x4, URZ ;  /* 0x0000000405057890 */ /* 0x000fc8000fffe03f */
[----:B------:R-:W-:Y:S02]  /*2e60*/  UISETP.NE.AND UP0, UPT, UR5, UR14, UPT ;  /* 0x0000000e0500728c */ /* 0x000fe4000bf05270 */
        /* <DEDUP_REMOVED lines=51> */
[----:B------:R-:W-:-:S02]  /*31a0*/  UMOV UR23, 0x40000040 ;  /* 0x4000004000177882 */ /* 0x000fc40000000000 */
        /* <DEDUP_REMOVED lines=22> */
[----:B------:R-:W-:Y:S01]  /*3310*/  UMOV UR22, UR19 ;  /* 0x0000001300167c82 */ /* 0x000fe20008000000 */
[----:B------:R-:W-:Y:S02]  /*3320*/  UMOV UR23, 0x40000040 ;  /* 0x4000004000177882 */ /* 0x000fe40000000000 */
[----:B------:R-:W-:Y:S01]  /*3330*/  QGMMA.64x16x32.F32.E4M3.E4M3 R32, gdesc[UR20], R32 ;  /* 0x00200000142079f3 */ /* 0x000fe20008700820 */
[----:B------:R-:W-:Y:S01]  /*3340*/  UMOV UR22, UR16 ;  /* 0x0000001000167c82 */ /* 0x000fe20008000000 */
[----:B------:R-:W-:Y:S01]  /*3350*/  UMOV UR23, 0x40000040 ;  /* 0x4000004000177882 */ /* 0x000fe20000000000 */
[----:B------:R-:W-:Y:S01]  /*3360*/  USEL UR16, URZ, 0x1, UP0 ;  /* 0x000000013f107887 */ /* 0x000fe20008000000 */
[----:B------:R-:W-:Y:S05]  /*3370*/  QGMMA.64x16x32.F32.E4M3.E4M3 R24, gdesc[UR20], R24, gsb0 ;  /* 0x00200000141879f3 */ /* 0x000fea0008000818 */
[----:B------:R-:W-:Y:S01]  /*3380*/  ISETP.NE.AND P0, PT, RZ, UR16, PT ;  /* 0x00000010ff007c0c */ /* 0x000fe2000bf05270 */
[----:B------:R-:W-:-:S12]  /*3390*/  WARPGROUP.DEPBAR.LE gsb0, 0x1 ;  /* 0x00008000000079c5 */ /* 0x000fd80000010100 */
[----:B------:R-:W-:Y:S05]  /*33a0*/  @!P0 BRA `(.L_x_32) ;  /* 0x0000000000e88947 */ /* 0x000fea0003800000 */
[----:B------:R-:W-:Y:S02]  /*33b0*/  WARPGROUP.DEPBAR.LE gsb0, 0x0 ;  /* 0x00008000000079c5 */ /* 0x000fe40000010000 */
[----:B------:R-:W-:-:S01]  /*33c0*/  FADD R133, R72, R133 ;  /* 0x0000008548857221 */ /* 0x000fc20000000000 */
[----:B------:R-:W-:Y:S01]  /*33d0*/  FADD R132, R73, R132 ;  /* 0x0000008449847221 */ /* 0x000fe20000000000 */
        /* <DEDUP_REMOVED lines=54> */
[----:B------:R-:W-:-:S06]  /*3740*/  UMOV UR5, URZ ;  /* 0x0000003f00057c82 */ /* 0x000fcc0008000000 */
.L_x_32:
[----:B------:R-:W-:Y:S05]  /*3750*/  @!P1 BRA `(.L_x_33) ;  /* 0x0000000000049947 */ /* 0x000fea0003800000 */
[----:B------:R-:W-:Y:S01]  /*3760*/  BPT.TRAP 0x1 ;  /* 0x000000040000795c */ /* 0x000fe20000300000 */
.L_x_33:
[----:B------:R-:W-:-:S13]  /*3770*/  ISETP.NE.AND P0, PT, R13, RZ, PT ;  /* 0x000000ff0d00720c */ /* 0x000fda0003f05270 */
[----:B01----:R-:W-:-:S05]  /*3780*/  @P0 LEA R20, R19, UR8, 0x3 ;  /* 0x0000000813140c11 */ /* 0x003fca000f8e18ff */
[----:B------:R-:W-:-:S05]  /*3790*/  @P0 VIADD R21, R20, 0x50 ;  /* 0x0000005014150836 */ /* 0x000fca0000000000 */
[----:B------:R-:W-:-:S04]  /*37a0*/  @P0 PRMT R21, R12, 0x654, R21 ;  /* 0x000006540c150816 */ /* 0x000fc80000000015 */
[----:B------:R0:W-:Y:S01]  /*37b0*/  @P0 SYNCS.ARRIVE.TRANS64.RED.A1T0 RZ, [R21+URZ], RZ ;  /* 0x000000ff15ff09a7 */ /* 0x0001e2000810043f */
[----:B------:R-:W-:-:S13]  /*37c0*/  ISETP.GT.U32.AND P0, PT, R7, 0x1, PT ;  /* 0x000000010700780c */ /* 0x000fda0003f04070 */
[----:B0-----:R-:W-:Y:S05]  /*37d0*/  @P0 BRA `(.L_x_34) ;  /* 0x0000000000040947 */ /* 0x001fea0003800000 */
[----:B------:R-:W-:Y:S01]  /*37e0*/  BPT.TRAP 0x1 ;  /* 0x000000040000795c */ /* 0x000fe20000300000 */
.L_x_34:
[----:B------:R-:W-:Y:S01]  /*37f0*/  UIADD3 UR15, UR15, 0x1, URZ ;  /* 0x000000010f0f7890 */ /* 0x000fe2000fffe03f */
[C---:B------:R-:W-:Y:S01]  /*3800*/  ISETP.GT.AND P1, PT, R18.reuse, 0x1, PT ;  /* 0x000000011200780c */ /* 0x040fe20003f24270 */
[----:B------:R-:W-:Y:S02]  /*3810*/  VIADD R19, R19, 0x1 ;  /* 0x0000000113137836 */ /* 0x000fe40000000000 */
[----:B------:R-:W-:Y:S01]  /*3820*/  UISETP.NE.AND UP0, UPT, UR15, 0xa, UPT ;  /* 0x0000000a0f00788c */ /* 0x000fe2000bf05270 */
[----:B------:R-:W-:Y:S02]  /*3830*/  VIADD R18, R18, 0xffffffff ;  /* 0xffffffff12127836 */ /* 0x000fe40000000000 */
[C---:B------:R-:W-:Y:S01]  /*3840*/  ISETP.NE.AND P0, PT, R19.reuse, 0xa, PT ;  /* 0x0000000a1300780c */ /* 0x040fe20003f05270 */
[----:B------:R-:W-:Y:S02]  /*3850*/  USEL UR18, URZ, 0x1, UP0 ;  /* 0x000000013f127887 */ /* 0x000fe40008000000 */
[----:B------:R-:W-:Y:S01]  /*3860*/  USEL UR15, UR15, URZ, UP0 ;  /* 0x0000003f0f0f7287 */ /* 0x000fe20008000000 */
[----:B------:R-:W-:-:S03]  /*3870*/  SEL R19, R19, RZ, P0 ;  /* 0x000000ff13137207 */ /* 0x000fc60000000000 */
[----:B------:R-:W-:Y:S01]  /*3880*/  LOP3.LUT R136, R136, UR18, RZ, 0x3c, !PT ;  /* 0x0000001288887c12 */ /* 0x000fe2000f8e3cff */
[----:B------:R-:W-:Y:S01]  /*3890*/  UMOV UR18, 0x1 ;  /* 0x0000000100127882 */ /* 0x000fe20000000000 */
[----:B------:R-:W-:Y:S06]  /*38a0*/  @P1 BRA `(.L_x_35) ;  /* 0xfffffff000741947 */ /* 0x000fec000383ffff */
.L_x_27:
[----:B------:R-:W-:Y:S01]  /*38b0*/  UISETP.NE.AND UP0, UPT, UR5, URZ, UPT ;  /* 0x0000003f0500728c */ /* 0x000fe2000bf05270 */
[----:B01----:R-:W0:Y:S01]  /*38c0*/  LDC R18, c[0x0][0x28c] ;  /* 0x0000a300ff127b82 */ /* 0x003e220000000800 */
[----:B------:R-:W-:Y:S02]  /*38d0*/  IMAD.U32 R19, RZ, RZ, UR12 ;  /* 0x0000000cff137e24 */ /* 0x000fe4000f8e00ff */
[----:B------:R-:W-:-:S06]  /*38e0*/  USEL UR5, URZ, 0x1, !UP0 ;  /* 0x000000013f057887 */ /* 0x000fcc000c000000 */
[----:B------:R-:W-:-:S13]  /*38f0*/  ISETP.NE.AND P0, PT, RZ, UR5, PT ;  /* 0x00000005ff007c0c */ /* 0x000fda000bf05270 */
[----:B------:R-:W-:Y:S05]  /*3900*/  @!P0 BRA `(.L_x_36) ;  /* 0x0000000000e48947 */ /* 0x000fea0003800000 */
[----:B------:R-:W-:Y:S02]  /*3910*/  WARPGROUP.DEPBAR.LE gsb0, 0x0 ;  /* 0x00008000000079c5 */ /* 0x000fe40000010000 */
[----:B------:R-:W-:Y:S01]  /*3920*/  FADD R133, R72, R133 ;  /* 0x0000008548857221 */ /* 0x000fe20000000000 */
        /* <DEDUP_REMOVED lines=54> */
[----:B------:R-:W-:-:S07]  /*3c90*/  FADD R22, R22, R31 ;  /* 0x0000001f16167221 */ /* 0x000fce0000000000 */
.L_x_36:
[----:B0-----:R-:W-:Y:S01]  /*3ca0*/  ISETP.GE.AND P0, PT, R18, 0x1, PT ;  /* 0x000000011200780c */ /* 0x001fe20003f06270 */
[----:B------:R0:W-:Y:S01]  /*3cb0*/  SYNCS.ARRIVE.TRANS64.A1T0 RZ, [R19+UR9], RZ ;  /* 0x000000ff13ff79a7 */ /* 0x0001e20008100009 */
[----:B------:R-:W-:-:S11]  /*3cc0*/  WARPGROUP.DEPBAR.LE gsb0, 0x0 ;  /* 0x00008000000079c5 */ /* 0x000fd60000010000 */
[----:B------:R-:W-:Y:S05]  /*3cd0*/  @!P0 BRA `(.L_x_37) ;  /* 0x0000000000488947 */ /* 0x000fea0003800000 */
[----:B------:R-:W-:-:S13]  /*3ce0*/  ISETP.NE.AND P0, PT, R134, 0x3, PT ;  /* 0x000000038600780c */ /* 0x000fda0003f05270 */
[----:B------:R-:W-:Y:S05]  /*3cf0*/  @!P0 BRA `(.L_x_38) ;  /* 0x0000000000048947 */ /* 0x000fea0003800000 */
[----:B------:R-:W-:Y:S01]  /*3d00*/  BPT.TRAP 0x1 ;  /* 0x000000040000795c */ /* 0x000fe20000300000 */
.L_x_38:
[----:B------:R-:W-:-:S13]  /*3d10*/  ISETP.NE.AND P0, PT, R13, RZ, PT ;  /* 0x000000ff0d00720c */ /* 0x000fda0003f05270 */
[----:B------:R-:W-:-:S05]  /*3d20*/  VOTEU.ANY UP0, P0 ;  /* 0x00000000003f7886 */ /* 0x000fca0000000100 */
[----:B------:R-:W-:-:S06]  /*3d30*/  @UP0 UIADD3 UR5, UR10, UR17, URZ ;  /* 0x000000110a050290 */ /* 0x000fcc000fffe03f */
[----:B------:R-:W-:Y:S02]  /*3d40*/  IMAD.U32 R18, RZ, RZ, UR5 ;  /* 0x00000005ff127e24 */ /* 0x000fe4000f8e00ff */
[----:B------:R-:W-:Y:S02]  /*3d50*/  IMAD.U32 R21, RZ, RZ, UR5 ;  /* 0x00000005ff157e24 */ /* 0x000fe4000f8e00ff */
[----:B0-----:R-:W-:-:S05]  /*3d60*/  @P0 IMAD.WIDE.U32 R18, R18, -0x33333333, RZ ;  /* 0xcccccccd12120825 */ /* 0x001fca00078e00ff */
[----:B------:R-:W-:-:S05]  /*3d70*/  @P0 SHF.R.U32.HI R18, RZ, 0x3, R19 ;  /* 0x00000003ff120819 */ /* 0x000fca0000011613 */
[----:B------:R-:W-:-:S05]  /*3d80*/  @P0 IMAD R18, R18, -0xa, R21 ;  /* 0xfffffff612120824 */ /* 0x000fca00078e0215 */
[----:B------:R-:W-:-:S05]  /*3d90*/  @P0 LEA R18, R18, UR8, 0x3 ;  /* 0x0000000812120c11 */ /* 0x000fca000f8e18ff */
[----:B------:R-:W-:-:S05]  /*3da0*/  @P0 VIADD R19, R18, 0x50 ;  /* 0x0000005012130836 */ /* 0x000fca0000000000 */
[----:B------:R-:W-:-:S04]  /*3db0*/  @P0 PRMT R19, R12, 0x654, R19 ;  /* 0x000006540c130816 */ /* 0x000fc80000000013 */
[----:B------:R1:W-:Y:S01]  /*3dc0*/  @P0 SYNCS.ARRIVE.TRANS64.RED.A1T0 RZ, [R19+URZ], RZ ;  /* 0x000000ff13ff09a7 */ /* 0x0003e2000810043f */
[----:B------:R-:W-:-:S13]  /*3dd0*/  ISETP.GT.U32.AND P0, PT, R7, 0x1, PT ;  /* 0x000000010700780c */ /* 0x000fda0003f04070 */
[----:B-1----:R-:W-:Y:S05]  /*3de0*/  @P0 BRA `(.L_x_37) ;  /* 0x0000000000040947 */ /* 0x002fea0003800000 */
[----:B------:R-:W-:Y:S01]  /*3df0*/  BPT.TRAP 0x1 ;  /* 0x000000040000795c */ /* 0x000fe20000300000 */
.L_x_37:
[----:B------:R-:W-:Y:S01]  /*3e00*/  SHF.L.U32 R18, R135, 0x1f, RZ ;  /* 0x0000001f87127819 */ /* 0x000fe200000006ff */
[----:B------:R-:W-:Y:S01]  /*3e10*/  UIADD3 UR17, UR7, UR17, URZ ;  /* 0x0000001107117290 */ /* 0x000fe2000fffe03f */
[----:B------:R-:W1:Y:S01]  /*3e20*/  LDC R21, c[0x0][0x288] ;  /* 0x0000a200ff157b82 */ /* 0x000e620000000800 */
[----:B------:R-:W-:Y:S01]  /*3e30*/  UISETP.GE.U32.AND UP1, UPT, UR7, 0xa, UPT ;  /* 0x0000000a0700788c */ /* 0x000fe2000bf26070 */
[----:B------:R-:W-:Y:S01]  /*3e40*/  IMAD.SHL.U32 R24, R16, 0x2, RZ ;  /* 0x0000000210187824 */ /* 0x000fe200078e00ff */
[----:B------:R-:W-:Y:S02]  /*3e50*/  UISETP.GT.U32.AND UP0, UPT, UR17, 0x9, UPT ;  /* 0x000000091100788c */ /* 0x000fe4000bf04070 */
[----:B------:R-:W-:Y:S02]  /*3e60*/  UIMAD.WIDE.U32 UR14, UR17, -0x33333333, URZ ;  /* 0xcccccccd110e78a5 */ /* 0x000fe4000f8e003f */
[----:B------:R-:W-:Y:S01]  /*3e70*/  UISETP.LT.U32.AND UP0, UPT, UR7, 0xa, UP0 ;  /* 0x0000000a0700788c */ /* 0x000fe20008701070 */
[----:B------:R-:W4:Y:S01]  /*3e80*/  SYNCS.PHASECHK.TRANS64.TRYWAIT P0, [UR11+0x8], R18 ;  /* 0x00000812ff0075a7 */ /* 0x000f22000800014b */
[----:B------:R-:W-:Y:S01]  /*3e90*/  USHF.R.U32.HI UR14, URZ, 0x3, UR15 ;  /* 0x000000033f0e7899 */ /* 0x000fe2000801160f */
[----:B------:R-:W-:Y:S01]  /*3ea0*/  SHF.R.S32.HI R25, RZ, 0x1f, R24 ;  /* 0x0000001fff197819 */ /* 0x000fe20000011418 */
[----:B------:R-:W-:-:S02]  /*3eb0*/  USEL UR5, URZ, 0x1, !UP0 ;  /* 0x000000013f057887 */ /* 0x000fc4000c000000 */
[----:B------:R-:W-:Y:S02]  /*3ec0*/  UIMAD UR17, UR14, -0xa, UR17 ;  /* 0xfffffff60e1178a4 */ /* 0x000fe4000f8e0211 */
[----:B------:R-:W-:-:S04]  /*3ed0*/  ULOP3.LUT UR4, UR4, UR5, URZ, 0x3c, !UPT ;  /* 0x0000000504047292 */ /* 0x000fc8000f8e3c3f */
[----:B------:R-:W-:Y:S01]  /*3ee0*/  @UP1 ULOP3.LUT UR4, UR4, 0x1, UR14, 0x78, !UPT ;  /* 0x0000000104041892 */ /* 0x000fe2000f8e780e */
[----:B-1--4-:R-:W-:Y:S11]  /*3ef0*/  @!P0 BRA `(.L_x_39) ;  /* 0x0000005c00548947 */ /* 0x012ff60003800000 */
.L_x_187:
[----:B------:R-:W-:Y:S01]  /*3f00*/  IMAD.SHL.U32 R26, R6, 0x40, RZ ;  /* 0x00000040061a7824 */ /* 0x000fe200078e00ff */
[----:B------:R-:W-:Y:S01]  /*3f10*/  ULDC UR5, c[0x0][0x284] ;  /* 0x0000a10000057ab9 */ /* 0x000fe20000000800 */
[----:B------:R-:W-:Y:S01]  /*3f20*/  IMAD R27, R5, 0x70, RZ ;  /* 0x00000070051b7824 */ /* 0x000fe200078e02ff */
[----:B------:R-:W-:Y:S01]  /*3f30*/  SHF.R.S32.HI R33, RZ, 0x1f, R4 ;  /* 0x0000001fff217819 */ /* 0x000fe20000011404 */
[----:B------:R-:W-:Y:S01]  /*3f40*/  ULDC.64 UR14, c[0x0][0x5d0] ;  /* 0x00017400000e7ab9 */ /* 0x000fe20000000a00 */
[----:B------:R-:W-:Y:S01]  /*3f50*/  ISETP.GE.AND P0, PT, R26, UR5, PT ;  /* 0x000000051a007c0c */ /* 0x000fe2000bf06270 */
[----:B0-----:R-:W-:Y:S01]  /*3f60*/  IMAD.WIDE.U32 R18, R4, UR14, R24 ;  /* 0x0000000e04127c25 */ /* 0x001fe2000f8e0018 */
[----:B------:R-:W-:Y:S02]  /*3f70*/  SHF.R.S32.HI R32, RZ, 0x1f, R27 ;  /* 0x0000001fff207819 */ /* 0x000fe4000001141b */
[----:B------:R-:W-:Y:S01]  /*3f80*/  ISETP.GE.OR P0, PT, R27, R21, P0 ;  /* 0x000000151b00720c */ /* 0x000fe20000706670 */
[----:B------:R-:W-:Y:S01]  /*3f90*/  IMAD R5, R33, UR14, RZ ;  /* 0x0000000e21057c24 */ /* 0x000fe2000f8e02ff */
[----:B------:R-:W-:-:S03]  /*3fa0*/  IADD3 R18, P1, R27, R18, RZ ;  /* 0x000000121b127210 */ /* 0x000fc60007f3e0ff */
[----:B------:R-:W-:-:S05]  /*3fb0*/  IMAD R5, R4, UR15, R5 ;  /* 0x0000000f04057c24 */ /* 0x000fca000f8e0205 */
[----:B------:R-:W-:-:S03]  /*3fc0*/  IADD3.X R19, R32, R19, R5, P1, !PT ;  /* 0x0000001320137210 */ /* 0x000fc60000ffe405 */
[----:B------:R-:W-:Y:S05]  /*3fd0*/  @P0 BRA `(.L_x_40) ;  /* 0x0000004000680947 */ /* 0x000fea0003800000 */
[----:B------:R-:W0:Y:S01]  /*3fe0*/  LDC.64 R30, c[0x0][0x5c8] ;  /* 0x00017200ff1e7b82 */ /* 0x000e220000000a00 */
[----:B------:R-:W-:Y:S01]  /*3ff0*/  IMAD.WIDE R28, R6, 0x40, R10 ;  /* 0x00000040061c7825 */ /* 0x000fe200078e020a */
[----:B------:R-:W-:Y:S01]  /*4000*/  ULDC.64 UR14, c[0x0][0x5c0] ;  /* 0x00017000000e7ab9 */ /* 0x000fe20000000a00 */
[----:B------:R-:W-:Y:S02]  /*4010*/  BSSY B0, `(.L_x_40) ;  /* 0x0000416000007945 */ /* 0x000fe40003800000 */
[-C--:B0-----:R-:W-:Y:S02]  /*4020*/  IMAD R5, R29, R30.reuse, RZ ;  /* 0x0000001e1d057224 */ /* 0x081fe400078e02ff */
[----:B------:R-:W-:-:S04]  /*4030*/  IMAD.WIDE.U32 R18, R28, R30, R18 ;  /* 0x0000001e1c127225 */ /* 0x000fc800078e0012 */
[----:B------:R-:W-:Y:S01]  /*4040*/  IMAD R5, R28, R31, R5 ;  /* 0x0000001f1c057224 */ /* 0x000fe200078e0205 */
[----:B------:R-:W-:Y:S02]  /*4050*/  LEA R20, P0, R30, R18, 0x3 ;  /* 0x000000121e147211 */ /* 0x000fe400078018ff */
[----:B------:R-:W-:Y:S01]  /*4060*/  IADD3 R18, P1, R18, UR14, RZ ;  /* 0x0000000e12127c10 */ /* 0x000fe2000ff3e0ff */
[----:B------:R-:W-:Y:S01]  /*4070*/  IMAD.IADD R19, R19, 0x1, R5 ;  /* 0x0000000113137824 */ /* 0x000fe200078e0205 */
[----:B------:R-:W-:Y:S01]  /*4080*/  IADD3 R20, P2, R20, UR14, RZ ;  /* 0x0000000e14147c10 */ /* 0x000fe2000ff5e0ff */
[----:B------:R-:W-:-:S03]  /*4090*/  IMAD R5, R16, -0x2, R21 ;  /* 0xfffffffe10057824 */ /* 0x000fc600078e0215 */
[----:B------:R-:W-:Y:S02]  /*40a0*/  LEA.HI.X R6, R30, R19, R31, 0x3, P0 ;  /* 0x000000131e067211 */ /* 0x000fe400000f1c1f */
[----:B---3-5:R-:W-:Y:S02]  /*40b0*/  FSETP.NEU.AND P0, PT, R15, RZ, PT ;  /* 0x000000ff0f00720b */ /* 0x028fe40003f0d000 */
[----:B------:R-:W-:Y:S02]  /*40c0*/  IADD3.X R19, R19, UR15, RZ, P1, !PT ;  /* 0x0000000f13137c10 */ /* 0x000fe40008ffe4ff */
[----:B------:R-:W-:Y:S01]  /*40d0*/  IADD3.X R21, R6, UR15, RZ, P2, !PT ;  /* 0x0000000f06157c10 */ /* 0x000fe200097fe4ff */
[----:B------:R-:W-:Y:S02]  /*40e0*/  IMAD.IADD R6, R17, 0x1, -R26 ;  /* 0x0000000111067824 */ /* 0x000fe400078e0a1a */
[----:B------:R-:W-:-:S06]  /*40f0*/  IMAD.IADD R26, R5, 0x1, -R27 ;  /* 0x00000001051a7824 */ /* 0x000fcc00078e0a1b */
[----:B------:R-:W-:Y:S05]  /*4100*/  @!P0 BRA `(.L_x_41) ;  /* 0x0000003000288947 */ /* 0x000fea0003800000 */
[----:B------:R-:W-:Y:S01]  /*4110*/  ULDC.64 UR14, c[0x0][0x5b8] ;  /* 0x00016e00000e7ab9 */ /* 0x000fe20000000a00 */
[----:B------:R-:W-:Y:S01]  /*4120*/  ULDC.64 UR18, c[0x0][0x5a8] ;  /* 0x00016a0000127ab9 */ /* 0x000fe20000000a00 */
[----:B------:R-:W-:Y:S01]  /*4130*/  IMAD.WIDE.U32 R24, R4, UR14, R24 ;  /* 0x0000000e04187c25 */ /* 0x000fe2000f8e0018 */
[----:B------:R-:W-:Y:S03]  /*4140*/  BSSY B1, `(.L_x_42) ;  /* 0x0000010000017945 */ /* 0x000fe60003800000 */
[----:B------:R-:W-:Y:S01]  /*4150*/  IMAD R5, R33, UR14, RZ ;  /* 0x0000000e21057c24 */ /* 0x000fe2000f8e02ff */
[----:B------:R-:W-:-:S03]  /*4160*/  IADD3 R24, P0, R27, R24, RZ ;  /* 0x000000181b187210 */ /* 0x000fc60007f1e0ff */
[----:B------:R-:W-:Y:S01]  /*4170*/  IMAD R5, R4, UR15, R5 ;  /* 0x0000000f04057c24 */ /* 0x000fe2000f8e0205 */
[----:B------:R-:W-:Y:S02]  /*4180*/  ULDC.64 UR14, c[0x0][0x5b0] ;  /* 0x00016c00000e7ab9 */ /* 0x000fe40000000a00 */
[----:B------:R-:W-:Y:S02]  /*4190*/  IMAD R27, R29, UR14, RZ ;  /* 0x0000000e1d1b7c24 */ /* 0x000fe4000f8e02ff */
[----:B------:R-:W-:Y:S02]  /*41a0*/  IADD3.X R25, R32, R25, R5, P0, !PT ;  /* 0x0000001920197210 */ /* 0x000fe400007fe405 */
[----:B------:R-:W-:Y:S01]  /*41b0*/  ISETP.GE.AND P0, PT, R26, 0x1, PT ;  /* 0x000000011a00780c */ /* 0x000fe20003f06270 */
[C---:B------:R-:W-:Y:S02]  /*41c0*/  IMAD R27, R28.reuse, UR15, R27 ;  /* 0x0000000f1c1b7c24 */ /* 0x040fe4000f8e021b */
[----:B------:R-:W-:Y:S01]  /*41d0*/  IMAD.WIDE.U32 R4, R28, UR14, R24 ;  /* 0x0000000e1c047c25 */ /* 0x000fe2000f8e0018 */
[----:B------:R-:W-:-:S02]  /*41e0*/  ISETP.LT.OR P4, PT, R6, 0x1, !P0 ;  /* 0x000000010600780c */ /* 0x000fc40004781670 */
[----:B------:R-:W-:-:S04]  /*41f0*/  IADD3 R4, P1, R4, UR18, RZ ;  /* 0x0000001204047c10 */ /* 0x000fc8000ff3e0ff */
[--C-:B------:R-:W-:Y:S02]  /*4200*/  IADD3.X R5, R5, UR19, R27.reuse, P1, !PT ;  /* 0x0000001305057c10 */ /* 0x100fe40008ffe41b */
[----:B------:R-:W-:-:S05]  /*4210*/  PRMT R27, RZ, 0x7610, R27 ;  /* 0x00007610ff1b7816 */ /* 0x000fca000000001b */
[----:B------:R-:W-:Y:S05]  /*4220*/  @P4 BRA `(.L_x_43) ;  /* 0x0000000000044947 */ /* 0x000fea0003800000 */
[----:B------:R0:W5:Y:S02]  /*4230*/  LDG.E.U8 R27, desc[UR24][R4.64] ;  /* 0x00000018041b7981 */ /* 0x000164000c1e1100 */
.L_x_43:
[----:B------:R-:W-:Y:S05]  /*4240*/  BSYNC B1 ;  /* 0x0000000000017941 */ /* 0x000fea0003800000 */
.L_x_42:
[----:B-----5:R-:W-:Y:S01]  /*4250*/  LOP3.LUT R27, R27, 0xff, RZ, 0xc0, !PT ;  /* 0x000000ff1b1b7812 */ /* 0x020fe200078ec0ff */
[----:B------:R-:W-:Y:S01]  /*4260*/  BSSY B1, `(.L_x_44) ;  /* 0x000000c000017945 */ /* 0x000fe20003800000 */
[----:B------:R-:W-:Y:S02]  /*4270*/  ISETP.GE.AND P1, PT, R26, 0x2, PT ;  /* 0x000000021a00780c */ /* 0x000fe40003f26270 */
[----:B------:R-:W-:Y:S02]  /*4280*/  F2FP.F16.E4M3.UNPACK_B R27, R27 ;  /* 0x0000001bff1b723e */ /* 0x000fe400020006ff */
[----:B------:R-:W-:-:S03]  /*4290*/  ISETP.LT.OR P2, PT, R6, 0x1, !P1 ;  /* 0x000000010600780c */ /* 0x000fc60004f41670 */
[----:B------:R-:W-:Y:S01]  /*42a0*/  HADD2.F32 R30, -RZ, R27.H0_H0 ;  /* 0x2000001bff1e7230 */ /* 0x000fe20000004100 */
[----:B------:R-:W-:-:S04]  /*42b0*/  PRMT R27, RZ, 0x7610, R27 ;  /* 0x00007610ff1b7816 */ /* 0x000fc8000000001b */
[----:B------:R-:W-:-:S04]  /*42c0*/  FMUL R30, R30, R15 ;  /* 0x0000000f1e1e7220 */ /* 0x000fc80000400000 */
[----:B--2---:R-:W-:-:S05]  /*42d0*/  FFMA R30, R133, R14, R30 ;  /* 0x0000000e851e7223 */ /* 0x004fca000000001e */
[----:B------:R-:W-:-:S05]  /*42e0*/  F2FP.SATFINITE.E4M3.F32.PACK_AB_MERGE_C R31, RZ, R30, RZ ;  /* 0x0000001eff1f723e */ /* 0x000fca00048070ff */
[----:B------:R1:W-:Y:S01]  /*42f0*/  @!P4 STG.E.U8 desc[UR24][R18.64], R31 ;  /* 0x0000001f1200c986 */ /* 0x0003e2000c101118 */
[----:B------:R-:W-:Y:S05]  /*4300*/  @P2 BRA `(.L_x_45) ;  /* 0x0000000000042947 */ /* 0x000fea0003800000 */
[----:B------:R2:W5:Y:S02]  /*4310*/  LDG.E.U8 R27, desc[UR24][R4.64+0x1] ;  /* 0x00000118041b7981 */ /* 0x000564000c1e1100 */
.L_x_45:
[----:B------:R-:W-:Y:S05]  /*4320*/  BSYNC B1 ;  /* 0x0000000000017941 */ /* 0x000fea0003800000 */
.L_x_44:
[----:B-----5:R-:W-:Y:S01]  /*4330*/  LOP3.LUT R27, R27, 0xff, RZ, 0xc0, !PT ;  /* 0x000000ff1b1b7812 */ /* 0x020fe200078ec0ff */
[----:B------:R-:W-:Y:S01]  /*4340*/  BSSY B1, `(.L_x_46) ;  /* 0x0000012000017945 */ /* 0x000fe20003800000 */
[----:B-1----:R-:W-:Y:S02]  /*4350*/  IADD3 R31, P4, R28, 0x8, RZ ;  /* 0x000000081c1f7810 */ /* 0x002fe40007f9e0ff */
[----:B------:R-:W-:Y:S02]  /*4360*/  F2FP.F16.E4M3.UNPACK_B R27, R27 ;  /* 0x0000001bff1b723e */ /* 0x000fe400020006ff */
[----:B------:R-:W-:Y:S01]  /*4370*/  ISETP.LT.OR P0, PT, R6, 0x9, !P0 ;  /* 0x000000090600780c */ /* 0x000fe20004701670 */
[----:B------:R-:W-:Y:S02]  /*4380*/  IMAD.X R29, RZ, RZ, R29, P4 ;  /* 0x000000ffff1d7224 */ /* 0x000fe400020e061d */
[----:B------:R-:W-:Y:S02]  /*4390*/  HADD2.F32 R28, -RZ, R27.H0_H0 ;  /* 0x2000001bff1c7230 */ /* 0x000fe40000004100 */
[----:B------:R-:W-:-:S04]  /*43a0*/  IMAD.WIDE.U32 R24, R31, UR14, R24 ;  /* 0x0000000e1f187c25 */ /* 0x000fc8000f8e0018 */
[----:B------:R-:W-:Y:S01]  /*43b0*/  FMUL R27, R28, R15 ;  /* 0x0000000f1c1b7220 */ /* 0x000fe20000400000 */
[----:B------:R-:W-:Y:S01]  /*43c0*/  IMAD R28, R29, UR14, RZ ;  /* 0x0000000e1d1c7c24 */ /* 0x000fe2000f8e02ff */
[----:B------:R-:W-:Y:S02]  /*43d0*/  IADD3 R24, P4, R24, UR18, RZ ;  /* 0x0000001218187c10 */ /* 0x000fe4000ff9e0ff */
[----:B------:R-:W-:Y:S01]  /*43e0*/  FFMA R27, R132, R14, R27 ;  /* 0x0000000e841b7223 */ /* 0x000fe2000000001b */
[----:B------:R-:W-:-:S04]  /*43f0*/  IMAD R31, R31, UR15, R28 ;  /* 0x0000000f1f1f7c24 */ /* 0x000fc8000f8e021c */
[----:B------:R-:W-:Y:S02]  /*4400*/  F2FP.SATFINITE.E4M3.F32.PACK_AB_MERGE_C R29, RZ, R27, RZ ;  /* 0x0000001bff1d723e */ /* 0x000fe400048070ff */
[----:B------:R-:W-:Y:S02]  /*4410*/  IADD3.X R25, R25, UR19, R31, P4, !PT ;  /* 0x0000001319197c10 */ /* 0x000fe4000a7fe41f */
[----:B------:R-:W-:Y:S01]  /*4420*/  PRMT R27, RZ, 0x7610, R27 ;  /* 0x00007610ff1b7816 */ /* 0x000fe2000000001b */
[----:B------:R1:W-:Y:S01]  /*4430*/  @!P2 STG.E.U8 desc[UR24][R18.64+0x1], R29 ;  /* 0x0000011d1200a986 */ /* 0x0003e2000c101118 */
[----:B------:R-:W-:Y:S05]  /*4440*/  @P0 BRA `(.L_x_47) ;  /* 0x0000000000040947 */ /* 0x000fea0003800000 */
[----:B------:R3:W5:Y:S02]  /*4450*/  LDG.E.U8 R27, desc[UR24][R24.64] ;  /* 0x00000018181b7981 */ /* 0x000764000c1e1100 */
.L_x_47:
[----:B------:R-:W-:Y:S05]  /*4460*/  BSYNC B1 ;  /* 0x0000000000017941 */ /* 0x000fea0003800000 */
.L_x_46:
[----:B-----5:R-:W-:Y:S01]  /*4470*/  LOP3.LUT R27, R27, 0xff, RZ, 0xc0, !PT ;  /* 0x000000ff1b1b7812 */ /* 0x020fe200078ec0ff */
[----:B------:R-:W-:Y:S01]  /*4480*/  BSSY B1, `(.L_x_48) ;  /* 0x000000b000017945 */ /* 0x000fe20003800000 */
[----:B------:R-:W-:Y:S02]  /*4490*/  ISETP.LT.OR P1, PT, R6, 0x9, !P1 ;  /* 0x000000090600780c */ /* 0x000fe40004f21670 */
[----:B------:R-:W-:-:S05]  /*44a0*/  F2FP.F16.E4M3.UNPACK_B R27, R27 ;  /* 0x0000001bff1b723e */ /* 0x000fca00020006ff */
[----:B------:R-:W-:Y:S01]  /*44b0*/  HADD2.F32 R28, -RZ, R27.H0_H0 ;  /* 0x2000001bff1c7230 */ /* 0x000fe20000004100 */
[----:B------:R-:W-:-:S04]  /*44c0*/  PRMT R27, RZ, 0x7610, R27 ;  /* 0x00007610ff1b7816 */ /* 0x000fc8000000001b */
[----:B------:R-:W-:-:S04]  /*44d0*/  FMUL R28, R28, R15 ;  /* 0x0000000f1c1c7220 */ /* 0x000fc80000400000 */
[----:B------:R-:W-:-:S05]  /*44e0*/  FFMA R28, R131, R14, R28 ;  /* 0x0000000e831c7223 */ /* 0x000fca000000001c */
[----:B-1----:R-:W-:-:S05]  /*44f0*/  F2FP.SATFINITE.E4M3.F32.PACK_AB_MERGE_C R29, RZ, R28, RZ ;  /* 0x0000001cff1d723e */ /* 0x002fca00048070ff */
[----:B------:R1:W-:Y:S01]  /*4500*/  @!P0 STG.E.U8 desc[UR24][R20.64], R29 ;  /* 0x0000001d14008986 */ /* 0x0003e2000c101118 */
[----:B------:R-:W-:Y:S05]  /*4510*/  @P1 BRA `(.L_x_49) ;  /* 0x0000000000041947 */ /* 0x000fea0003800000 */
[----:B------:R4:W5:Y:S02]  /*4520*/  LDG.E.U8 R27, desc[UR24][R24.64+0x1] ;  /* 0x00000118181b7981 */ /* 0x000964000c1e1100 */
.L_x_49:
[----:B------:R-:W-:Y:S05]  /*4530*/  BSYNC B1 ;  /* 0x0000000000017941 */ /* 0x000fea0003800000 */
.L_x_48:
[----:B-----5:R-:W-:Y:S01]  /*4540*/  LOP3.LUT R27, R27, 0xff, RZ, 0xc0, !PT ;  /* 0x000000ff1b1b7812 */ /* 0x020fe200078ec0ff */
[----:B------:R-:W-:Y:S01]  /*4550*/  BSSY B1, `(.L_x_50) ;  /* 0x000000c000017945 */ /* 0x000fe20003800000 */
[----:B------:R-:W-:Y:S02]  /*4560*/  ISETP.GE.AND P0, PT, R26, 0x9, PT ;  /* 0x000000091a00780c */ /* 0x000fe40003f06270 */
[----:B------:R-:W-:Y:S02]  /*4570*/  F2FP.F16.E4M3.UNPACK_B R27, R27 ;  /* 0x0000001bff1b723e */ /* 0x000fe400020006ff */
[----:B------:R-:W-:-:S03]  /*4580*/  ISETP.LT.OR P2, PT, R6, 0x1, !P0 ;  /* 0x000000010600780c */ /* 0x000fc60004741670 */
[----:B------:R-:W-:-:S05]  /*4590*/  HADD2.F32 R28, -RZ, R27.H0_H0 ;  /* 0x2000001bff1c7230 */ /* 0x000fca0000004100 */
[----:B------:R-:W-:-:S04]  /*45a0*/  FMUL R27, R28, R15 ;  /* 0x0000000f1c1b7220 */ /* 0x000fc80000400000 */
[----:B------:R-:W-:-:S05]  /*45b0*/  FFMA R27, R130, R14, R27 ;  /* 0x0000000e821b7223 */ /* 0x000fca000000001b */
[----:B-1----:R-:W-:Y:S02]  /*45c0*/  F2FP.SATFINITE.E4M3.F32.PACK_AB_MERGE_C R29, RZ, R27, RZ ;  /* 0x0000001bff1d723e */ /* 0x002fe400048070ff */
[----:B------:R-:W-:-:S03]  /*45d0*/  PRMT R27, RZ, 0x7610, R27 ;  /* 0x00007610ff1b7816 */ /* 0x000fc6000000001b */
[----:B------:R1:W-:Y:S01]  /*45e0*/  @!P1 STG.E.U8 desc[UR24][R20.64+0x1], R29 ;  /* 0x0000011d14009986 */ /* 0x0003e2000c101118 */
[----:B------:R-:W-:Y:S05]  /*45f0*/  @P2 BRA `(.L_x_51) ;  /* 0x0000000000042947 */ /* 0x000fea0003800000 */
[----:B------:R0:W5:Y:S02]  /*4600*/  LDG.E.U8 R27, desc[UR24][R4.64+0x8] ;  /* 0x00000818041b7981 */ /* 0x000164000c1e1100 */
.L_x_51:
[----:B------:R-:W-:Y:S05]  /*4610*/  BSYNC B1 ;  /* 0x0000000000017941 */ /* 0x000fea0003800000 */
.L_x_50:
        /* <DEDUP_REMOVED lines=13> */
.L_x_53:
[----:B------:R-:W-:Y:S05]  /*46f0*/  BSYNC B1 ;  /* 0x0000000000017941 */ /* 0x000fea0003800000 */
.L_x_52:
[----:B-----5:R-:W-:Y:S01]  /*4700*/  LOP3.LUT R27, R27, 0xff, RZ, 0xc0, !PT ;  /* 0x000000ff1b1b7812 */ /* 0x020fe200078ec0ff */
[----:B------:R-:W-:Y:S01]  /*4710*/  BSSY B1, `(.L_x_54) ;  /* 0x000000b000017945 */ /* 0x000fe20003800000 */
[----:B------:R-:W-:Y:S02]  /*4720*/  ISETP.LT.OR P0, PT, R6, 0x9, !P0 ;  /* 0x000000090600780c */ /* 0x000fe40004701670 */
[----:B------:R-:W-:-:S05]  /*4730*/  F2FP.F16.E4M3.UNPACK_B R27, R27 ;  /* 0x0000001bff1b723e */ /* 0x000fca00020006ff */
        /* <DEDUP_REMOVED lines=8> */
.L_x_55:
[----:B------:R-:W-:Y:S05]  /*47c0*/  BSYNC B1 ;  /* 0x0000000000017941 */ /* 0x000fea0003800000 */
.L_x_54:
        /* <DEDUP_REMOVED lines=12> */
.L_x_57:
[----:B------:R-:W-:Y:S05]  /*4890*/  BSYNC B1 ;  /* 0x0000000000017941 */ /* 0x000fea0003800000 */
.L_x_56:
        /* <DEDUP_REMOVED lines=13> */
.L_x_59:
[----:B------:R-:W-:Y:S05]  /*4970*/  BSYNC B1 ;  /* 0x0000000000017941 */ /* 0x000fea0003800000 */
.L_x_58:
        /* <DEDUP_REMOVED lines=13> */
.L_x_61:
[----:B------:R-:W-:Y:S05]  /*4a50*/  BSYNC B1 ;  /* 0x0000000000017941 */ /* 0x000fea0003800000 */
.L_x_60:
        /* <DEDUP_REMOVED lines=12> */
.L_x_63:
[----:B------:R-:W-:Y:S05]  /*4b20*/  BSYNC B1 ;  /* 0x0000000000017941 */ /* 0x000fea0003800000 */
.L_x_62:
        /* <DEDUP_REMOVED lines=12> */
.L_x_65:
[----:B------:R-:W-:Y:S05]  /*4bf0*/  BSYNC B1 ;  /* 0x0000000000017941 */ /* 0x000fea0003800000 */
.L_x_64:
        /* <DEDUP_REMOVED lines=13> */
.L_x_67:
[----:B------:R-:W-:Y:S05]  /*4cd0*/  BSYNC B1 ;  /* 0x0000000000017941 */ /* 0x000fea0003800000 */
.L_x_66:
        /* <DEDUP_REMOVED lines=13> */
.L_x_69:
[----:B------:R-:W-:Y:S05]  /*4db0*/  BSYNC B1 ;  /* 0x0000000000017941 */ /* 0x000fea0003800000 */
.L_x_68:
        /* <DEDUP_REMOVED lines=12> */
.L_x_71:
[----:B------:R-:W-:Y:S05]  /*4e80*/  BSYNC B1 ;  /* 0x0000000000017941 */ /* 0x000fea0003800000 */
.L_x_70:
        /* <DEDUP_REMOVED lines=12> */
.L_x_73:
[----:B------:R-:W-:Y:S05]  /*4f50*/  BSYNC B1 ;  /* 0x0000000000017941 */ /* 0x000fea0003800000 */
.L_x_72:
        /* <DEDUP_REMOVED lines=13> */
.L_x_75:
[----:B------:R-:W-:Y:S05]  /*5030*/  BSYNC B1 ;  /* 0x0000000000017941 */ /* 0x000fea0003800000 */
.L_x_74:
        /* <DEDUP_REMOVED lines=13> */
.L_x_77:
[----:B------:R-:W-:Y:S05]  /*5110*/  BSYNC B1 ;  /* 0x0000000000017941 */ /* 0x000fea0003800000 */
.L_x_76:
        /* <DEDUP_REMOVED lines=12> */
.L_x_79:
[----:B------:R-:W-:Y:S05]  /*51e0*/  BSYNC B1 ;  /* 0x0000000000017941 */ /* 0x000fea0003800000 */
.L_x_78:
        /* <DEDUP_REMOVED lines=12> */
.L_x_81:
[----:B------:R-:W-:Y:S05]  /*52b0*/  BSYNC B1 ;  /* 0x0000000000017941 */ /* 0x000fea0003800000 */
.L_x_80:
        /* <DEDUP_REMOVED lines=13> */
.L_x_83:
[----:B------:R-:W-:Y:S05]  /*5390*/  BSYNC B1 ;  /* 0x0000000000017941 */ /* 0x000fea0003800000 */
.L_x_82:
        /* <DEDUP_REMOVED lines=13> */
.L_x_85:
[----:B------:R-:W-:Y:S05]  /*5470*/  BSYNC B1 ;  /* 0x0000000000017941 */ /* 0x000fea0003800000 */
.L_x_84:
        /* <DEDUP_REMOVED lines=12> */
.L_x_87:
[----:B------:R-:W-:Y:S05]  /*5540*/  BSYNC B1 ;  /* 0x0000000000017941 */ /* 0x000fea0003800000 */
.L_x_86:
        /* <DEDUP_REMOVED lines=12> */
.L_x_89:
[----:B------:R-:W-:Y:S05]  /*5610*/  BSYNC B1 ;  /* 0x0000000000017941 */ /* 0x000fea0003800000 */
.L_x_88:
        /* <DEDUP_REMOVED lines=13> */
.L_x_91:
[----:B------:R-:W-:Y:S05]  /*56f0*/  BSYNC B1 ;  /* 0x0000000000017941 */ /* 0x000fea0003800000 */
.L_x_90:
        /* <DEDUP_REMOVED lines=13> */
.L_x_93:
[----:B------:R-:W-:Y:S05]  /*57d0*/  BSYNC B1 ;  /* 0x0000000000017941 */ /* 0x000fea0003800000 */
.L_x_92:
        /* <DEDUP_REMOVED lines=12> */
.L_x_95:
[----:B------:R-:W-:Y:S05]  /*58a0*/  BSYNC B1 ;  /* 0x0000000000017941 */ /* 0x000fea0003800000 */
.L_x_94:
        /* <DEDUP_REMOVED lines=12> */
.L_x_97:
[----:B------:R-:W-:Y:S05]  /*5970*/  BSYNC B1 ;  /* 0x0000000000017941 */ /* 0x000fea0003800000 */
.L_x_96:
        /* <DEDUP_REMOVED lines=13> */
.L_x_99:
[----:B------:R-:W-:Y:S05]  /*5a50*/  BSYNC B1 ;  /* 0x0000000000017941 */ /* 0x000fea0003800000 */
.L_x_98:
        /* <DEDUP_REMOVED lines=13> */
.L_x_101:
[----:B------:R-:W-:Y:S05]  /*5b30*/  BSYNC B1 ;  /* 0x0000000000017941 */ /* 0x000fea0003800000 */
.L_x_100:
        /* <DEDUP_REMOVED lines=12> */
.L_x_103:
[----:B------:R-:W-:Y:S05]  /*5c00*/  BSYNC B1 ;  /* 0x0000000000017941 */ /* 0x000fea0003800000 */
.L_x_102:
        /* <DEDUP_REMOVED lines=12> */
.L_x_105:
[----:B------:R-:W-:Y:S05]  /*5cd0*/  BSYNC B1 ;  /* 0x0000000000017941 */ /* 0x000fea0003800000 */
.L_x_104:
        /* <DEDUP_REMOVED lines=13> */
.L_x_107:
[----:B------:R-:W-:Y:S05]  /*5db0*/  BSYNC B1 ;  /* 0x0000000000017941 */ /* 0x000fea0003800000 */
.L_x_106:
        /* <DEDUP_REMOVED lines=13> */
.L_x_109:
[----:B------:R-:W-:Y:S05]  /*5e90*/  BSYNC B1 ;  /* 0x0000000000017941 */ /* 0x000fea0003800000 */
.L_x_108:
        /* <DEDUP_REMOVED lines=12> */
.L_x_111:
[----:B------:R-:W-:Y:S05]  /*5f60*/  BSYNC B1 ;  /* 0x0000000000017941 */ /* 0x000fea0003800000 */
.L_x_110:
        /* <DEDUP_REMOVED lines=12> */
.L_x_113:
[----:B------:R-:W-:Y:S05]  /*6030*/  BSYNC B1 ;  /* 0x0000000000017941 */ /* 0x000fea0003800000 */
.L_x_112:
        /* <DEDUP_REMOVED lines=13> */
.L_x_115:
[----:B------:R-:W-:Y:S05]  /*6110*/  BSYNC B1 ;  /* 0x0000000000017941 */ /* 0x000fea0003800000 */
.L_x_114:
        /* <DEDUP_REMOVED lines=13> */
.L_x_117:
[----:B------:R-:W-:Y:S05]  /*61f0*/  BSYNC B1 ;  /* 0x0000000000017941 */ /* 0x000fea0003800000 */
.L_x_116:
        /* <DEDUP_REMOVED lines=12> */
.L_x_119:
[----:B------:R-:W-:Y:S05]  /*62c0*/  BSYNC B1 ;  /* 0x0000000000017941 */ /* 0x000fea0003800000 */
.L_x_118:
        /* <DEDUP_REMOVED lines=12> */
.L_x_121:
[----:B------:R-:W-:Y:S05]  /*6390*/  BSYNC B1 ;  /* 0x0000000000017941 */ /* 0x000fea0003800000 */
.L_x_120:
        /* <DEDUP_REMOVED lines=13> */
.L_x_123:
[----:B------:R-:W-:Y:S05]  /*6470*/  BSYNC B1 ;  /* 0x0000000000017941 */ /* 0x000fea0003800000 */
.L_x_122:
        /* <DEDUP_REMOVED lines=13> */
.L_x_125:
[----:B------:R-:W-:Y:S05]  /*6550*/  BSYNC B1 ;  /* 0x0000000000017941 */ /* 0x000fea0003800000 */
.L_x_124:
        /* <DEDUP_REMOVED lines=12> */
.L_x_127:
[----:B------:R-:W-:Y:S05]  /*6620*/  BSYNC B1 ;  /* 0x0000000000017941 */ /* 0x000fea0003800000 */
.L_x_126:
        /* <DEDUP_REMOVED lines=12> */
.L_x_129:
[----:B------:R-:W-:Y:S05]  /*66f0*/  BSYNC B1 ;  /* 0x0000000000017941 */ /* 0x000fea0003800000 */
.L_x_128:
        /* <DEDUP_REMOVED lines=13> */
.L_x_131:
[----:B------:R-:W-:Y:S05]  /*67d0*/  BSYNC B1 ;  /* 0x0000000000017941 */ /* 0x000fea0003800000 */
.L_x_130:
        /* <DEDUP_REMOVED lines=13> */
.L_x_133:
[----:B------:R-:W-:Y:S05]  /*68b0*/  BSYNC B1 ;  /* 0x0000000000017941 */ /* 0x000fea0003800000 */
.L_x_132:
        /* <DEDUP_REMOVED lines=12> */
.L_x_135:
[----:B------:R-:W-:Y:S05]  /*6980*/  BSYNC B1 ;  /* 0x0000000000017941 */ /* 0x000fea0003800000 */
.L_x_134:
        /* <DEDUP_REMOVED lines=12> */
.L_x_137:
[----:B------:R-:W-:Y:S05]  /*6a50*/  BSYNC B1 ;  /* 0x0000000000017941 */ /* 0x000fea0003800000 */
.L_x_136:
        /* <DEDUP_REMOVED lines=13> */
.L_x_139:
[----:B------:R-:W-:Y:S05]  /*6b30*/  BSYNC B1 ;  /* 0x0000000000017941 */ /* 0x000fea0003800000 */
.L_x_138:
        /* <DEDUP_REMOVED lines=13> */
.L_x_141:
[----:B------:R-:W-:Y:S05]  /*6c10*/  BSYNC B1 ;  /* 0x0000000000017941 */ /* 0x000fea0003800000 */
.L_x_140:
        /* <DEDUP_REMOVED lines=12> */
.L_x_143:
[----:B------:R-:W-:Y:S05]  /*6ce0*/  BSYNC B1 ;  /* 0x0000000000017941 */ /* 0x000fea0003800000 */
.L_x_142:
        /* <DEDUP_REMOVED lines=12> */
.L_x_145:
[----:B------:R-:W-:Y:S05]  /*6db0*/  BSYNC B1 ;  /* 0x0000000000017941 */ /* 0x000fea0003800000 */
.L_x_144:
        /* <DEDUP_REMOVED lines=13> */
.L_x_147:
[----:B------:R-:W-:Y:S05]  /*6e90*/  BSYNC B1 ;  /* 0x0000000000017941 */ /* 0x000fea0003800000 */
.L_x_146:
[----:B-----5:R-:W-:Y:S01]  /*6ea0*/  LOP3.LUT R27, R27, 0xff, RZ, 0xc0, !PT ;  /* 0x000000ff1b1b7812 */ /* 0x020fe200078ec0ff */
[----:B------:R-:W-:Y:S01]  /*6eb0*/  BSSY B1, `(.L_x_148) ;  /* 0x000000c000017945 */ /* 0x000fe20003800000 */
[----:B------:R-:W-:Y:S02]  /*6ec0*/  ISETP.GE.AND P1, PT, R26, 0x6a, PT ;  /* 0x0000006a1a00780c */ /* 0x000fe40003f26270 */
[----:B------:R-:W-:Y:S02]  /*6ed0*/  F2FP.F16.E4M3.UNPACK_B R27, R27 ;  /* 0x0000001bff1b723e */ /* 0x000fe400020006ff */
[----:B------:R-:W-:Y:S02]  /*6ee0*/  ISETP.LT.OR P4, PT, R6, 0x1, !P1 ;  /* 0x000000010600780c */ /* 0x000fe40004f81670 */
[----:B------:R-:W-:Y:S01]  /*6ef0*/  PRMT R26, RZ, 0x7610, R26 ;  /* 0x00007610ff1a7816 */ /* 0x000fe2000000001a */
[----:B------:R-:W-:-:S05]  /*6f00*/  HADD2.F32 R28, -RZ, R27.H0_H0 ;  /* 0x2000001bff1c7230 */ /* 0x000fca0000004100 */
[----:B------:R-:W-:-:S04]  /*6f10*/  FMUL R28, R28, R15 ;  /* 0x0000000f1c1c7220 */ /* 0x000fc80000400000 */
[----:B------:R-:W-:-:S05]  /*6f20*/  FFMA R28, R81, R14, R28 ;  /* 0x0000000e511c7223 */ /* 0x000fca000000001c */
[----:B------:R-:W-:-:S05]  /*6f30*/  F2FP.SATFINITE.E4M3.F32.PACK_AB_MERGE_C R27, RZ, R28, RZ ;  /* 0x0000001cff1b723e */ /* 0x000fca00048070ff */
[----:B------:R0:W-:Y:S01]  /*6f40*/  @!P2 STG.E.U8 desc[UR24][R18.64+0x68], R27 ;  /* 0x0000681b1200a986 */ /* 0x0001e2000c101118 */
[----:B------:R-:W-:Y:S05]  /*6f50*/  @P4 BRA `(.L_x_149) ;  /* 0x0000000000044947 */ /* 0x000fea0003800000 */
[----:B------:R0:W5:Y:S02]  /*6f60*/  LDG.E.U8 R26, desc[UR24][R4.64+0x69] ;  /* 0x00006918041a7981 */ /* 0x000164000c1e1100 */
.L_x_149:
[----:B------:R-:W-:Y:S05]  /*6f70*/  BSYNC B1 ;  /* 0x0000000000017941 */ /* 0x000fea0003800000 */
.L_x_148:
[----:B-----5:R-:W-:Y:S01]  /*6f80*/  LOP3.LUT R26, R26, 0xff, RZ, 0xc0, !PT ;  /* 0x000000ff1a1a7812 */ /* 0x020fe200078ec0ff */
[----:B------:R-:W-:Y:S01]  /*6f90*/  BSSY B1, `(.L_x_150) ;  /* 0x000000b000017945 */ /* 0x000fe20003800000 */
[----:B------:R-:W-:Y:S02]  /*6fa0*/  ISETP.LT.OR P0, PT, R6, 0x9, !P0 ;  /* 0x000000090600780c */ /* 0x000fe40004701670 */
[----:B------:R-:W-:Y:S02]  /*6fb0*/  F2FP.F16.E4M3.UNPACK_B R26, R26 ;  /* 0x0000001aff1a723e */ /* 0x000fe400020006ff */
[----:B0-2---:R-:W-:-:S03]  /*6fc0*/  PRMT R4, RZ, 0x7610, R4 ;  /* 0x00007610ff047816 */ /* 0x005fc60000000004 */
[----:B------:R-:W-:-:S05]  /*6fd0*/  HADD2.F32 R26, -RZ, R26.H0_H0 ;  /* 0x2000001aff1a7230 */ /* 0x000fca0000004100 */
[----:B------:R-:W-:-:S04]  /*6fe0*/  FMUL R5, R26, R15 ;  /* 0x0000000f1a057220 */ /* 0x000fc80000400000 */
[----:B------:R-:W-:-:S05]  /*6ff0*/  FFMA R5, R80, R14, R5 ;  /* 0x0000000e50057223 */ /* 0x000fca0000000005 */
[----:B------:R-:W-:-:S05]  /*7000*/  F2FP.SATFINITE.E4M3.F32.PACK_AB_MERGE_C R5, RZ, R5, RZ ;  /* 0x00000005ff05723e */ /* 0x000fca00048070ff */
[----:B------:R0:W-:Y:S01]  /*7010*/  @!P4 STG.E.U8 desc[UR24][R18.64+0x69], R5 ;  /* 0x000069051200c986 */ /* 0x0001e2000c101118 */
[----:B------:R-:W-:Y:S05]  /*7020*/  @P0 BRA `(.L_x_151) ;  /* 0x0000000000040947 */ /* 0x000fea0003800000 */
[----:B------:R2:W5:Y:S02]  /*7030*/  LDG.E.U8 R4, desc[UR24][R24.64+0x68] ;  /* 0x0000681818047981 */ /* 0x000564000c1e1100 */
.L_x_151:
[----:B------:R-:W-:Y:S05]  /*7040*/  BSYNC B1 ;  /* 0x0000000000017941 */ /* 0x000fea0003800000 */
.L_x_150:
[----:B-----5:R-:W-:Y:S01]  /*7050*/  LOP3.LUT R4, R4, 0xff, RZ, 0xc0, !PT ;  /* 0x000000ff04047812 */ /* 0x020fe200078ec0ff */
[----:B------:R-:W-:Y:S01]  /*7060*/  BSSY B1, `(.L_x_152) ;  /* 0x000000b000017945 */ /* 0x000fe20003800000 */
[----:B------:R-:W-:Y:S02]  /*7070*/  ISETP.LT.OR P1, PT, R6, 0x9, !P1 ;  /* 0x000000090600780c */ /* 0x000fe40004f21670 */
[----:B------:R-:W-:-:S05]  /*7080*/  F2FP.F16.E4M3.UNPACK_B R4, R4 ;  /* 0x00000004ff04723e */ /* 0x000fca00020006ff */
[----:B------:R-:W-:-:S05]  /*7090*/  HADD2.F32 R4, -RZ, R4.H0_H0 ;  /* 0x20000004ff047230 */ /* 0x000fca0000004100 */
[----:B------:R-:W-:-:S04]  /*70a0*/  FMUL R4, R4, R15 ;  /* 0x0000000f04047220 */ /* 0x000fc80000400000 */
[----:B------:R-:W-:-:S05]  /*70b0*/  FFMA R4, R23, R14, R4 ;  /* 0x0000000e17047223 */ /* 0x000fca0000000004 */
[----:B0-----:R-:W-:Y:S02]  /*70c0*/  F2FP.SATFINITE.E4M3.F32.PACK_AB_MERGE_C R5, RZ, R4, RZ ;  /* 0x00000004ff05723e */ /* 0x001fe400048070ff */
[----:B------:R-:W-:-:S03]  /*70d0*/  PRMT R4, RZ, 0x7610, R4 ;  /* 0x00007610ff047816 */ /* 0x000fc60000000004 */
[----:B------:R0:W-:Y:S01]  /*70e0*/  @!P0 STG.E.U8 desc[UR24][R20.64+0x68], R5 ;  /* 0x0000680514008986 */ /* 0x0001e2000c101118 */
[----:B------:R-:W-:Y:S05]  /*70f0*/  @P1 BRA `(.L_x_153) ;  /* 0x0000000000041947 */ /* 0x000fea0003800000 */
[----:B------:R0:W5:Y:S02]  /*7100*/  LDG.E.U8 R4, desc[UR24][R24.64+0x69] ;  /* 0x0000691818047981 */ /* 0x000164000c1e1100 */
.L_x_153:
[----:B------:R-:W-:Y:S05]  /*7110*/  BSYNC B1 ;  /* 0x0000000000017941 */ /* 0x000fea0003800000 */
.L_x_152:
[----:B------:R-:W-:Y:S05]  /*7120*/  @P1 BRA `(.L_x_154) ;  /* 0x0000001000101947 */ /* 0x000fea0003800000 */
[----:B-----5:R-:W-:-:S04]  /*7130*/  LOP3.LUT R4, R4, 0xff, RZ, 0xc0, !PT ;  /* 0x000000ff04047812 */ /* 0x020fc800078ec0ff */
[----:B------:R-:W-:-:S05]  /*7140*/  F2FP.F16.E4M3.UNPACK_B R4, R4 ;  /* 0x00000004ff04723e */ /* 0x000fca00020006ff */
[----:B------:R-:W-:-:S05]  /*7150*/  HADD2.F32 R4, -RZ, R4.H0_H0 ;  /* 0x20000004ff047230 */ /* 0x000fca0000004100 */
[----:B0-----:R-:W-:-:S04]  /*7160*/  FMUL R5, R4, R15 ;  /* 0x0000000f04057220 */ /* 0x001fc80000400000 */
[----:B------:R-:W-:-:S05]  /*7170*/  FFMA R5, R22, R14, R5 ;  /* 0x0000000e16057223 */ /* 0x000fca0000000005 */
[----:B------:R-:W-:-:S05]  /*7180*/  F2FP.SATFINITE.E4M3.F32.PACK_AB_MERGE_C R5, RZ, R5, RZ ;  /* 0x00000005ff05723e */ /* 0x000fca00048070ff */
[----:B------:R0:W-:Y:S01]  /*7190*/  STG.E.U8 desc[UR24][R20.64+0x69], R5 ;  /* 0x0000690514007986 */ /* 0x0001e2000c101118 */
[----:B------:R-:W-:Y:S05]  /*71a0*/  BRA `(.L_x_154) ;  /* 0x0000000c00f07947 */ /* 0x000fea0003800000 */
.L_x_41:
[----:B------:R-:W-:Y:S01]  /*71b0*/  ISETP.GE.AND P0, PT, R26, 0x2, PT ;  /* 0x000000021a00780c */ /* 0x000fe20003f06270 */
[-C--:B--2---:R-:W-:Y:S01]  /*71c0*/  FMUL R132, R132, R14.reuse ;  /* 0x0000000e84847220 */ /* 0x084fe20000400000 */
[----:B------:R-:W-:Y:S01]  /*71d0*/  ISETP.GE.AND P1, PT, R26, 0x1, PT ;  /* 0x000000011a00780c */ /* 0x000fe20003f26270 */
[-C--:B------:R-:W-:Y:S01]  /*71e0*/  FMUL R133, R133, R14.reuse ;  /* 0x0000000e85857220 */ /* 0x080fe20000400000 */
[----:B------:R-:W-:Y:S01]  /*71f0*/  ISETP.LT.OR P4, PT, R6, 0x1, !P0 ;  /* 0x000000010600780c */ /* 0x000fe20004781670 */
[-C--:B------:R-:W-:Y:S01]  /*7200*/  FMUL R130, R130, R14.reuse ;  /* 0x0000000e82827220 */ /* 0x080fe20000400000 */
[----:B------:R-:W-:Y:S01]  /*7210*/  ISETP.LT.OR P2, PT, R6, 0x1, !P1 ;  /* 0x000000010600780c */ /* 0x000fe20004f41670 */
[----:B------:R-:W-:Y:S01]  /*7220*/  FMUL R131, R131, R14 ;  /* 0x0000000e83837220 */ /* 0x000fe20000400000 */
[----:B------:R-:W-:Y:S01]  /*7230*/  F2FP.SATFINITE.E4M3.F32.PACK_AB_MERGE_C R5, RZ, R132, RZ ;  /* 0x00000084ff05723e */ /* 0x000fe200048070ff */
[-C--:B------:R-:W-:Y:S01]  /*7240*/  FMUL R129, R129, R14.reuse ;  /* 0x0000000e81817220 */ /* 0x080fe20000400000 */
[----:B------:R-:W-:Y:S01]  /*7250*/  F2FP.SATFINITE.E4M3.F32.PACK_AB_MERGE_C R133, RZ, R133, RZ ;  /* 0x00000085ff85723e */ /* 0x000fe200048070ff */
[-C--:B------:R-:W-:Y:S01]  /*7260*/  FMUL R128, R128, R14.reuse ;  /* 0x0000000e80807220 */ /* 0x080fe20000400000 */
[C---:B------:R-:W-:Y:S01]  /*7270*/  ISETP.LT.OR P0, PT, R6.reuse, 0x9, !P0 ;  /* 0x000000090600780c */ /* 0x040fe20004701670 */
[-C--:B------:R-:W-:Y:S01]  /*7280*/  FMUL R127, R127, R14.reuse ;  /* 0x0000000e7f7f7220 */ /* 0x080fe20000400000 */
[----:B------:R-:W-:Y:S01]  /*7290*/  ISETP.LT.OR P1, PT, R6, 0x9, !P1 ;  /* 0x000000090600780c */ /* 0x000fe20004f21670 */
[-C--:B------:R-:W-:Y:S01]  /*72a0*/  FMUL R126, R126, R14.reuse ;  /* 0x0000000e7e7e7220 */ /* 0x080fe20000400000 */
[----:B------:R-:W-:Y:S01]  /*72b0*/  F2FP.SATFINITE.E4M3.F32.PACK_AB_MERGE_C R131, RZ, R131, RZ ;  /* 0x00000083ff83723e */ /* 0x000fe200048070ff */
[----:B------:R0:W-:Y:S01]  /*72c0*/  @!P4 STG.E.U8 desc[UR24][R18.64+0x1], R5 ;  /* 0x000001051200c986 */ /* 0x0001e2000c101118 */
[C---:B------:R-:W-:Y:S01]  /*72d0*/  ISETP.GE.AND P4, PT, R26.reuse, 0x9, PT ;  /* 0x000000091a00780c */ /* 0x040fe20003f86270 */
[-C--:B------:R-:W-:Y:S01]  /*72e0*/  FMUL R125, R125, R14.reuse ;  /* 0x0000000e7d7d7220 */ /* 0x080fe20000400000 */
[----:B------:R-:W-:Y:S01]  /*72f0*/  F2FP.SATFINITE.E4M3.F32.PACK_AB_MERGE_C R129, RZ, R129, RZ ;  /* 0x00000081ff81723e */ /* 0x000fe200048070ff */
[----:B------:R-:W-:Y:S01]  /*7300*/  @!P2 STG.E.U8 desc[UR24][R18.64], R133 ;  /* 0x000000851200a986 */ /* 0x000fe2000c101118 */
[----:B------:R-:W-:Y:S01]  /*7310*/  ISETP.GE.AND P2, PT, R26, 0xa, PT ;  /* 0x0000000a1a00780c */ /* 0x000fe20003f46270 */
[-C--:B------:R-:W-:Y:S01]  /*7320*/  FMUL R124, R124, R14.reuse ;  /* 0x0000000e7c7c7220 */ /* 0x080fe20000400000 */
[C---:B------:R-:W-:Y:S01]  /*7330*/  ISETP.LT.OR P5, PT, R6.reuse, 0x1, !P4 ;  /* 0x000000010600780c */ /* 0x040fe200067a1670 */
[-C--:B------:R-:W-:Y:S01]  /*7340*/  FMUL R123, R123, R14.reuse ;  /* 0x0000000e7b7b7220 */ /* 0x080fe20000400000 */
[C---:B------:R-:W-:Y:S01]  /*7350*/  ISETP.LT.OR P6, PT, R6.reuse, 0x1, !P2 ;  /* 0x000000010600780c */ /* 0x040fe200057c1670 */
[----:B------:R-:W-:Y:S01]  /*7360*/  @!P1 STG.E.U8 desc[UR24][R20.64], R131 ;  /* 0x0000008314009986 */ /* 0x000fe2000c101118 */
[----:B------:R-:W-:Y:S01]  /*7370*/  ISETP.LT.OR P4, PT, R6, 0x9, !P4 ;  /* 0x000000090600780c */ /* 0x000fe20006781670 */
[----:B------:R-:W-:Y:S01]  /*7380*/  FMUL R122, R122, R14 ;  /* 0x0000000e7a7a7220 */ /* 0x000fe20000400000 */
[----:B0-----:R-:W-:Y:S01]  /*7390*/  F2FP.SATFINITE.E4M3.F32.PACK_AB_MERGE_C R5, RZ, R130, RZ ;  /* 0x00000082ff05723e */ /* 0x001fe200048070ff */
[----:B------:R-:W-:Y:S01]  /*73a0*/  FMUL R121, R121, R14 ;  /* 0x0000000e79797220 */ /* 0x000fe20000400000 */
[----:B------:R-:W-:Y:S01]  /*73b0*/  F2FP.SATFINITE.E4M3.F32.PACK_AB_MERGE_C R25, RZ, R128, RZ ;  /* 0x00000080ff19723e */ /* 0x000fe200048070ff */
[-C--:B------:R-:W-:Y:S01]  /*73c0*/  FMUL R120, R120, R14.reuse ;  /* 0x0000000e78787220 */ /* 0x080fe20000400000 */
[----:B------:R-:W-:Y:S01]  /*73d0*/  ISETP.LT.OR P2, PT, R6, 0x9, !P2 ;  /* 0x000000090600780c */ /* 0x000fe20005741670 */
[----:B------:R0:W-:Y:S01]  /*73e0*/  @!P0 STG.E.U8 desc[UR24][R20.64+0x1], R5 ;  /* 0x0000010514008986 */ /* 0x0001e2000c101118 */
[C---:B------:R-:W-:Y:S01]  /*73f0*/  ISETP.GE.AND P0, PT, R26.reuse, 0x11, PT ;  /* 0x000000111a00780c */ /* 0x040fe20003f06270 */
[-C--:B------:R-:W-:Y:S01]  /*7400*/  FMUL R119, R119, R14.reuse ;  /* 0x0000000e77777220 */ /* 0x080fe20000400000 */
[----:B------:R-:W-:Y:S01]  /*7410*/  ISETP.GE.AND P1, PT, R26, 0x12, PT ;  /* 0x000000121a00780c */ /* 0x000fe20003f26270 */
[----:B------:R-:W-:Y:S01]  /*7420*/  @!P5 STG.E.U8 desc[UR24][R18.64+0x8], R129 ;  /* 0x000008811200d986 */ /* 0x000fe2000c101118 */
[----:B------:R-:W-:Y:S01]  /*7430*/  ISETP.LT.OR P5, PT, R6, 0x1, !P0 ;  /* 0x000000010600780c */ /* 0x000fe200047a1670 */
[-C--:B------:R-:W-:Y:S01]  /*7440*/  FMUL R118, R118, R14.reuse ;  /* 0x0000000e76767220 */ /* 0x080fe20000400000 */
[----:B------:R-:W-:Y:S01]  /*7450*/  F2FP.SATFINITE.E4M3.F32.PACK_AB_MERGE_C R127, RZ, R127, RZ ;  /* 0x0000007fff7f723e */ /* 0x000fe200048070ff */
[----:B------:R1:W-:Y:S01]  /*7460*/  @!P6 STG.E.U8 desc[UR24][R18.64+0x9], R25 ;  /* 0x000009191200e986 */ /* 0x0003e2000c101118 */
[----:B------:R-:W-:Y:S01]  /*7470*/  ISETP.LT.OR P6, PT, R6, 0x1, !P1 ;  /* 0x000000010600780c */ /* 0x000fe20004fc1670 */
[----:B------:R-:W-:Y:S01]  /*7480*/  FMUL R117, R117, R14 ;  /* 0x0000000e75757220 */ /* 0x000fe20000400000 */
[----:B------:R-:W-:Y:S01]  /*7490*/  F2FP.SATFINITE.E4M3.F32.PACK_AB_MERGE_C R125, RZ, R125, RZ ;  /* 0x0000007dff7d723e */ /* 0x000fe200048070ff */
[----:B------:R-:W-:Y:S01]  /*74a0*/  @!P4 STG.E.U8 desc[UR24][R20.64+0x8], R127 ;  /* 0x0000087f1400c986 */ /* 0x000fe2000c101118 */
[----:B0-----:R-:W-:Y:S01]  /*74b0*/  F2FP.SATFINITE.E4M3.F32.PACK_AB_MERGE_C R5, RZ, R126, RZ ;  /* 0x0000007eff05723e */ /* 0x001fe200048070ff */
[-C--:B------:R-:W-:Y:S01]  /*74c0*/  FMUL R116, R116, R14.reuse ;  /* 0x0000000e74747220 */ /* 0x080fe20000400000 */
[----:B------:R-:W-:Y:S01]  /*74d0*/  ISETP.GE.AND P4, PT, R26, 0x19, PT ;  /* 0x000000191a00780c */ /* 0x000fe20003f86270 */
[-C--:B------:R-:W-:Y:S01]  /*74e0*/  FMUL R115, R115, R14.reuse ;  /* 0x0000000e73737220 */ /* 0x080fe20000400000 */
[C---:B------:R-:W-:Y:S01]  /*74f0*/  ISETP.LT.OR P0, PT, R6.reuse, 0x9, !P0 ;  /* 0x000000090600780c */ /* 0x040fe20004701670 */
[----:B------:R0:W-:Y:S01]  /*7500*/  @!P2 STG.E.U8 desc[UR24][R20.64+0x9], R5 ;  /* 0x000009051400a986 */ /* 0x0001e2000c101118 */
[----:B------:R-:W-:Y:S01]  /*7510*/  ISETP.LT.OR P1, PT, R6, 0x9, !P1 ;  /* 0x000000090600780c */ /* 0x000fe20004f21670 */
[----:B------:R-:W-:Y:S01]  /*7520*/  FMUL R114, R114, R14 ;  /* 0x0000000e72727220 */ /* 0x000fe20000400000 */
[----:B-1----:R-:W-:Y:S01]  /*7530*/  F2FP.SATFINITE.E4M3.F32.PACK_AB_MERGE_C R25, RZ, R124, RZ ;  /* 0x0000007cff19723e */ /* 0x002fe200048070ff */
[----:B------:R-:W-:Y:S01]  /*7540*/  @!P5 STG.E.U8 desc[UR24][R18.64+0x10], R125 ;  /* 0x0000107d1200d986 */ /* 0x000fe2000c101118 */
[----:B------:R-:W-:Y:S01]  /*7550*/  ISETP.GE.AND P2, PT, R26, 0x1a, PT ;  /* 0x0000001a1a00780c */ /* 0x000fe20003f46270 */
[-C--:B------:R-:W-:Y:S01]  /*7560*/  FMUL R113, R113, R14.reuse ;  /* 0x0000000e71717220 */ /* 0x080fe20000400000 */
[C---:B------:R-:W-:Y:S01]  /*7570*/  ISETP.LT.OR P5, PT, R6.reuse, 0x1, !P4 ;  /* 0x000000010600780c */ /* 0x040fe200067a1670 */
[----:B------:R1:W-:Y:S01]  /*7580*/  @!P6 STG.E.U8 desc[UR24][R18.64+0x11], R25 ;  /* 0x000011191200e986 */ /* 0x0003e2000c101118 */
[----:B------:R-:W-:Y:S01]  /*7590*/  ISETP.LT.OR P6, PT, R6, 0x1, !P2 ;  /* 0x000000010600780c */ /* 0x000fe200057c1670 */
[-C--:B------:R-:W-:Y:S01]  /*75a0*/  FMUL R112, R112, R14.reuse ;  /* 0x0000000e70707220 */ /* 0x080fe20000400000 */
[----:B------:R-:W-:Y:S01]  /*75b0*/  F2FP.SATFINITE.E4M3.F32.PACK_AB_MERGE_C R123, RZ, R123, RZ ;  /* 0x0000007bff7b723e */ /* 0x000fe200048070ff */
[----:B------:R-:W-:Y:S01]  /*75c0*/  FMUL R111, R111, R14 ;  /* 0x0000000e6f6f7220 */ /* 0x000fe20000400000 */
[----:B0-----:R-:W-:Y:S01]  /*75d0*/  F2FP.SATFINITE.E4M3.F32.PACK_AB_MERGE_C R5, RZ, R122, RZ ;  /* 0x0000007aff05723e */ /* 0x001fe200048070ff */
[-C--:B------:R-:W-:Y:S01]  /*75e0*/  FMUL R110, R110, R14.reuse ;  /* 0x0000000e6e6e7220 */ /* 0x080fe20000400000 */
[----:B------:R-:W-:Y:S01]  /*75f0*/  F2FP.SATFINITE.E4M3.F32.PACK_AB_MERGE_C R121, RZ, R121, RZ ;  /* 0x00000079ff79723e */ /* 0x000fe200048070ff */
[----:B------:R-:W-:Y:S01]  /*7600*/  @!P0 STG.E.U8 desc[UR24][R20.64+0x10], R123 ;  /* 0x0000107b14008986 */ /* 0x000fe2000c101118 */
[----:B------:R-:W-:Y:S01]  /*7610*/  ISETP.GE.AND P0, PT, R26, 0x21, PT ;  /* 0x000000211a00780c */ /* 0x000fe20003f06270 */
[----:B------:R-:W-:Y:S01]  /*7620*/  FMUL R109, R109, R14 ;  /* 0x0000000e6d6d7220 */ /* 0x000fe20000400000 */
[----:B------:R-:W-:Y:S01]  /*7630*/  ISETP.LT.OR P4, PT, R6, 0x9, !P4 ;  /* 0x000000090600780c */ /* 0x000fe20006781670 */
[----:B------:R0:W-:Y:S01]  /*7640*/  @!P1 STG.E.U8 desc[UR24][R20.64+0x11], R5 ;  /* 0x0000110514009986 */ /* 0x0001e2000c101118 */
[----:B-1----:R-:W-:Y:S01]  /*7650*/  F2FP.SATFINITE.E4M3.F32.PACK_AB_MERGE_C R25, RZ, R120, RZ ;  /* 0x00000078ff19723e */ /* 0x002fe200048070ff */
[-C--:B------:R-:W-:Y:S01]  /*7660*/  FMUL R108, R108, R14.reuse ;  /* 0x0000000e6c6c7220 */ /* 0x080fe20000400000 */
[----:B------:R-:W-:Y:S01]  /*7670*/  ISETP.LT.OR P2, PT, R6, 0x9, !P2 ;  /* 0x000000090600780c */ /* 0x000fe20005741670 */
        /* <DEDUP_REMOVED lines=13> */
[C---:B------:R-:W-:Y:S01]  /*7750*/  ISETP.LT.OR P0, PT, R6.reuse, 0x9, !P0 ;  /* 0x000000090600780c */ /* 0x040fe20004701670 */
[----:B------:R-:W-:Y:S01]  /*7760*/  FMUL R103, R103, R14 ;  /* 0x0000000e67677220 */ /* 0x000fe20000400000 */
[----:B------:R-:W-:Y:S01]  /*7770*/  ISETP.LT.OR P5, PT, R6, 0x9, !P5 ;  /* 0x000000090600780c */ /* 0x000fe20006fa1670 */
[----:B------:R0:W-:Y:S01]  /*7780*/  @!P2 STG.E.U8 desc[UR24][R20.64+0x19], R5 ;  /* 0x000019051400a986 */ /* 0x0001e2000c101118 */
[----:B-1----:R-:W-:Y:S01]  /*7790*/  F2FP.SATFINITE.E4M3.F32.PACK_AB_MERGE_C R25, RZ, R116, RZ ;  /* 0x00000074ff19723e */ /* 0x002fe200048070ff */
[-C--:B------:R-:W-:Y:S01]  /*77a0*/  FMUL R102, R102, R14.reuse ;  /* 0x0000000e66667220 */ /* 0x080fe20000400000 */
[----:B------:R-:W-:Y:S01]  /*77b0*/  F2FP.SATFINITE.E4M3.F32.PACK_AB_MERGE_C R115, RZ, R115, RZ ;  /* 0x00000073ff73723e */ /* 0x000fe200048070ff */
[----:B------:R-:W-:Y:S01]  /*77c0*/  @!P1 STG.E.U8 desc[UR24][R18.64+0x20], R117 ;  /* 0x0000207512009986 */ /* 0x000fe2000c101118 */
[C---:B------:R-:W-:Y:S01]  /*77d0*/  ISETP.GE.AND P1, PT, R26.reuse, 0x2a, PT ;  /* 0x0000002a1a00780c */ /* 0x040fe20003f26270 */
[-C--:B------:R-:W-:Y:S01]  /*77e0*/  FMUL R101, R101, R14.reuse ;  /* 0x0000000e65657220 */ /* 0x080fe20000400000 */
[----:B------:R-:W-:Y:S01]  /*77f0*/  F2FP.SATFINITE.E4M3.F32.PACK_AB_MERGE_C R113, RZ, R113, RZ ;  /* 0x00000071ff71723e */ /* 0x000fe200048070ff */
[----:B------:R1:W-:Y:S01]  /*7800*/  @!P6 STG.E.U8 desc[UR24][R18.64+0x21], R25 ;  /* 0x000021191200e986 */ /* 0x0003e2000c101118 */
[----:B------:R-:W-:Y:S01]  /*7810*/  ISETP.GE.AND P6, PT, R26, 0x29, PT ;  /* 0x000000291a00780c */ /* 0x000fe20003fc6270 */
[-C--:B------:R-:W-:Y:S01]  /*7820*/  FMUL R100, R100, R14.reuse ;  /* 0x0000000e64647220 */ /* 0x080fe20000400000 */
[C---:B------:R-:W-:Y:S01]  /*7830*/  ISETP.LT.OR P4, PT, R6.reuse, 0x1, !P1 ;  /* 0x000000010600780c */ /* 0x040fe20004f81670 */
[----:B------:R-:W-:Y:S01]  /*7840*/  @!P0 STG.E.U8 desc[UR24][R20.64+0x20], R115 ;  /* 0x0000207314008986 */ /* 0x000fe2000c101118 */
[----:B------:R-:W-:Y:S01]  /*7850*/  ISETP.LT.OR P2, PT, R6, 0x1, !P6 ;  /* 0x000000010600780c */ /* 0x000fe20007741670 */
[----:B------:R-:W-:Y:S01]  /*7860*/  FMUL R99, R99, R14 ;  /* 0x0000000e63637220 */ /* 0x000fe20000400000 */
[----:B0-----:R-:W-:Y:S01]  /*7870*/  F2FP.SATFINITE.E4M3.F32.PACK_AB_MERGE_C R5, RZ, R114, RZ ;  /* 0x00000072ff05723e */ /* 0x001fe200048070ff */
[-C--:B------:R-:W-:Y:S01]  /*7880*/  FMUL R98, R98, R14.reuse ;  /* 0x0000000e62627220 */ /* 0x080fe20000400000 */
[----:B------:R-:W-:Y:S01]  /*7890*/  ISETP.LT.OR P0, PT, R6, 0x9, !P6 ;  /* 0x000000090600780c */ /* 0x000fe20007701670 */
[----:B------:R-:W-:Y:S01]  /*78a0*/  FMUL R96, R96, R14 ;  /* 0x0000000e60607220 */ /* 0x000fe20000400000 */
[----:B------:R-:W-:Y:S01]  /*78b0*/  ISETP.LT.OR P1, PT, R6, 0x9, !P1 ;  /* 0x000000090600780c */ /* 0x000fe20004f21670 */
[----:B------:R0:W-:Y:S01]  /*78c0*/  @!P5 STG.E.U8 desc[UR24][R20.64+0x21], R5 ;  /* 0x000021051400d986 */ /* 0x0001e2000c101118 */
[----:B-1----:R-:W-:Y:S01]  /*78d0*/  F2FP.SATFINITE.E4M3.F32.PACK_AB_MERGE_C R25, RZ, R112, RZ ;  /* 0x00000070ff19723e */ /* 0x002fe200048070ff */
[-C--:B------:R-:W-:Y:S01]  /*78e0*/  FMUL R97, R97, R14.reuse ;  /* 0x0000000e61617220 */ /* 0x080fe20000400000 */
[----:B------:R-:W-:Y:S01]  /*78f0*/  F2FP.SATFINITE.E4M3.F32.PACK_AB_MERGE_C R111, RZ, R111, RZ ;  /* 0x0000006fff6f723e */ /* 0x000fe200048070ff */
        /* <DEDUP_REMOVED lines=11> */
[C---:B------:R-:W-:Y:S01]  /*79b0*/  ISETP.LT.OR P5, PT, R6.reuse, 0x1, !P4 ;  /* 0x000000010600780c */ /* 0x040fe200067a1670 */
[-C--:B------:R-:W-:Y:S01]  /*79c0*/  FMUL R93, R93, R14.reuse ;  /* 0x0000000e5d5d7220 */ /* 0x080fe20000400000 */
[----:B------:R-:W-:Y:S01]  /*79d0*/  ISETP.LT.OR P4, PT, R6, 0x9, !P4 ;  /* 0x000000090600780c */ /* 0x000fe20006781670 */
[----:B------:R-:W-:Y:S01]  /*79e0*/  FMUL R91, R91, R14 ;  /* 0x0000000e5b5b7220 */ /* 0x000fe20000400000 */
[----:B0-----:R-:W-:Y:S01]  /*79f0*/  F2FP.SATFINITE.E4M3.F32.PACK_AB_MERGE_C R5, RZ, R110, RZ ;  /* 0x0000006eff05723e */ /* 0x001fe200048070ff */
[-C--:B------:R-:W-:Y:S01]  /*7a00*/  FMUL R90, R90, R14.reuse ;  /* 0x0000000e5a5a7220 */ /* 0x080fe20000400000 */
[----:B------:R-:W-:Y:S01]  /*7a10*/  ISETP.GE.AND P0, PT, R26, 0x3a, PT ;  /* 0x0000003a1a00780c */ /* 0x000fe20003f06270 */
[----:B------:R-:W-:Y:S01]  /*7a20*/  FMUL R88, R88, R14 ;  /* 0x0000000e58587220 */ /* 0x000fe20000400000 */
[----:B-1----:R-:W-:Y:S01]  /*7a30*/  F2FP.SATFINITE.E4M3.F32.PACK_AB_MERGE_C R25, RZ, R108, RZ ;  /* 0x0000006cff19723e */ /* 0x002fe200048070ff */
[----:B------:R0:W-:Y:S01]  /*7a40*/  @!P1 STG.E.U8 desc[UR24][R20.64+0x29], R5 ;  /* 0x0000290514009986 */ /* 0x0001e2000c101118 */
[----:B------:R-:W-:Y:S01]  /*7a50*/  ISETP.GE.AND P1, PT, R26, 0x39, PT ;  /* 0x000000391a00780c */ /* 0x000fe20003f26270 */
[-C--:B------:R-:W-:Y:S01]  /*7a60*/  FMUL R89, R89, R14.reuse ;  /* 0x0000000e59597220 */ /* 0x080fe20000400000 */
[C---:B------:R-:W-:Y:S01]  /*7a70*/  ISETP.LT.OR P2, PT, R6.reuse, 0x9, !P2 ;  /* 0x000000090600780c */ /* 0x040fe20005741670 */
[----:B------:R-:W-:Y:S01]  /*7a80*/  @!P5 STG.E.U8 desc[UR24][R18.64+0x30], R109 ;  /* 0x0000306d1200d986 */ /* 0x000fe2000c101118 */
[----:B------:R-:W-:Y:S01]  /*7a90*/  ISETP.LT.OR P5, PT, R6, 0x1, !P0 ;  /* 0x000000010600780c */ /* 0x000fe200047a1670 */
[-C--:B------:R-:W-:Y:S01]  /*7aa0*/  FMUL R87, R87, R14.reuse ;  /* 0x0000000e57577220 */ /* 0x080fe20000400000 */
[----:B------:R-:W-:Y:S01]  /*7ab0*/  F2FP.SATFINITE.E4M3.F32.PACK_AB_MERGE_C R105, RZ, R105, RZ ;  /* 0x00000069ff69723e */ /* 0x000fe200048070ff */
[----:B------:R1:W-:Y:S01]  /*7ac0*/  @!P6 STG.E.U8 desc[UR24][R18.64+0x31], R25 ;  /* 0x000031191200e986 */ /* 0x0003e2000c101118 */
[----:B------:R-:W-:Y:S01]  /*7ad0*/  F2FP.SATFINITE.E4M3.F32.PACK_AB_MERGE_C R103, RZ, R103, RZ ;  /* 0x00000067ff67723e */ /* 0x000fe200048070ff */
        /* <DEDUP_REMOVED lines=8> */
[----:B------:R-:W-:Y:S01]  /*7b60*/  FMUL R83, R83, R14 ;  /* 0x0000000e53537220 */ /* 0x000fe20000400000 */
[----:B------:R-:W-:Y:S01]  /*7b70*/  F2FP.SATFINITE.E4M3.F32.PACK_AB_MERGE_C R27, RZ, R102, RZ ;  /* 0x00000066ff1b723e */ /* 0x000fe200048070ff */
[----:B------:R-:W-:Y:S01]  /*7b80*/  FMUL R82, R82, R14 ;  /* 0x0000000e52527220 */ /* 0x000fe20000400000 */
[----:B-1----:R-:W-:Y:S01]  /*7b90*/  F2FP.SATFINITE.E4M3.F32.PACK_AB_MERGE_C R25, RZ, R104, RZ ;  /* 0x00000068ff19723e */ /* 0x002fe200048070ff */
[----:B------:R0:W-:Y:S01]  /*7ba0*/  @!P2 STG.E.U8 desc[UR24][R20.64+0x31], R5 ;  /* 0x000031051400a986 */ /* 0x0001e2000c101118 */
[----:B------:R-:W-:Y:S01]  /*7bb0*/  ISETP.GE.AND P2, PT, R26, 0x41, PT ;  /* 0x000000411a00780c */ /* 0x000fe20003f46270 */
[-C--:B------:R-:W-:Y:S01]  /*7bc0*/  FMUL R81, R81, R14.reuse ;  /* 0x0000000e51517220 */ /* 0x080fe20000400000 */
[----:B------:R-:W-:Y:S01]  /*7bd0*/  F2FP.SATFINITE.E4M3.F32.PACK_AB_MERGE_C R101, RZ, R101, RZ ;  /* 0x00000065ff65723e */ /* 0x000fe200048070ff */
[----:B------:R-:W-:Y:S01]  /*7be0*/  @!P4 STG.E.U8 desc[UR24][R18.64+0x38], R105 ;  /* 0x000038691200c986 */ /* 0x000fe2000c101118 */
[----:B------:R-:W-:Y:S01]  /*7bf0*/  ISETP.LT.OR P4, PT, R6, 0x1, !P2 ;  /* 0x000000010600780c */ /* 0x000fe20005781670 */
[-C--:B------:R-:W-:Y:S01]  /*7c00*/  FMUL R80, R80, R14.reuse ;  /* 0x0000000e50507220 */ /* 0x080fe20000400000 */
[----:B------:R-:W-:Y:S01]  /*7c10*/  ISETP.LT.OR P2, PT, R6, 0x9, !P2 ;  /* 0x000000090600780c */ /* 0x000fe20005741670 */
[----:B------:R1:W-:Y:S01]  /*7c20*/  @!P5 STG.E.U8 desc[UR24][R18.64+0x39], R25 ;  /* 0x000039191200d986 */ /* 0x0003e2000c101118 */
[----:B------:R-:W-:Y:S01]  /*7c30*/  F2FP.SATFINITE.E4M3.F32.PACK_AB_MERGE_C R99, RZ, R99, RZ ;  /* 0x00000063ff63723e */ /* 0x000fe200048070ff */
[-C--:B------:R-:W-:Y:S01]  /*7c40*/  FMUL R23, R23, R14.reuse ;  /* 0x0000000e17177220 */ /* 0x080fe20000400000 */
[----:B------:R-:W-:Y:S01]  /*7c50*/  F2FP.SATFINITE.E4M3.F32.PACK_AB_MERGE_C R97, RZ, R97, RZ ;  /* 0x00000061ff61723e */ /* 0x000fe200048070ff */
[----:B------:R-:W-:Y:S01]  /*7c60*/  @!P1 STG.E.U8 desc[UR24][R20.64+0x38], R103 ;  /* 0x0000386714009986 */ /* 0x000fe2000c101118 */
[----:B------:R-:W-:Y:S01]  /*7c70*/  ISETP.GE.AND P1, PT, R26, 0x42, PT ;  /* 0x000000421a00780c */ /* 0x000fe20003f26270 */
[----:B------:R-:W-:Y:S01]  /*7c80*/  FMUL R22, R22, R14 ;  /* 0x0000000e16167220 */ /* 0x000fe20000400000 */
[----:B0-----:R-:W-:Y:S01]  /*7c90*/  F2FP.SATFINITE.E4M3.F32.PACK_AB_MERGE_C R5, RZ, R100, RZ ;  /* 0x00000064ff05723e */ /* 0x001fe200048070ff */
[----:B------:R0:W-:Y:S01]  /*7ca0*/  @!P0 STG.E.U8 desc[UR24][R20.64+0x39], R27 ;  /* 0x0000391b14008986 */ /* 0x0001e2000c101118 */
[----:B------:R-:W-:-:S02]  /*7cb0*/  ISETP.LT.OR P5, PT, R6, 0x1, !P1 ;  /* 0x000000010600780c */ /* 0x000fc40004fa1670 */
[----:B------:R-:W-:Y:S01]  /*7cc0*/  ISETP.LT.OR P1, PT, R6, 0x9, !P1 ;  /* 0x000000090600780c */ /* 0x000fe20004f21670 */
[----:B------:R-:W-:Y:S01]  /*7cd0*/  @!P4 STG.E.U8 desc[UR24][R18.64+0x40], R101 ;  /* 0x000040651200c986 */ /* 0x000fe2000c101118 */
[C---:B------:R-:W-:Y:S02]  /*7ce0*/  ISETP.GE.AND P4, PT, R26.reuse, 0x4a, PT ;  /* 0x0000004a1a00780c */ /* 0x040fe40003f86270 */
[----:B------:R-:W-:Y:S02]  /*7cf0*/  ISETP.GE.AND P0, PT, R26, 0x49, PT ;  /* 0x000000491a00780c */ /* 0x000fe40003f06270 */
[----:B-1----:R-:W-:Y:S02]  /*7d00*/  F2FP.SATFINITE.E4M3.F32.PACK_AB_MERGE_C R25, RZ, R98, RZ ;  /* 0x00000062ff19723e */ /* 0x002fe400048070ff */
[C---:B------:R-:W-:Y:S02]  /*7d10*/  ISETP.LT.OR P6, PT, R6.reuse, 0x1, !P0 ;  /* 0x000000010600780c */ /* 0x040fe400047c1670 */
[C---:B------:R-:W-:Y:S01]  /*7d20*/  ISETP.LT.OR P0, PT, R6.reuse, 0x9, !P0 ;  /* 0x000000090600780c */ /* 0x040fe20004701670 */
[----:B------:R1:W-:Y:S01]  /*7d30*/  @!P5 STG.E.U8 desc[UR24][R18.64+0x41], R5 ;  /* 0x000041051200d986 */ /* 0x0003e2000c101118 */
[----:B------:R-:W-:-:S02]  /*7d40*/  ISETP.LT.OR P5, PT, R6, 0x9, !P4 ;  /* 0x000000090600780c */ /* 0x000fc400067a1670 */
[----:B------:R-:W-:Y:S01]  /*7d50*/  F2FP.SATFINITE.E4M3.F32.PACK_AB_MERGE_C R95, RZ, R95, RZ ;  /* 0x0000005fff5f723e */ /* 0x000fe200048070ff */
[----:B------:R-:W-:Y:S01]  /*7d60*/  @!P2 STG.E.U8 desc[UR24][R20.64+0x40], R99 ;  /* 0x000040631400a986 */ /* 0x000fe2000c101118 */
[----:B------:R-:W-:Y:S02]  /*7d70*/  ISETP.LT.OR P2, PT, R6, 0x1, !P4 ;  /* 0x000000010600780c */ /* 0x000fe40006741670 */
[C---:B------:R-:W-:Y:S01]  /*7d80*/  ISETP.GE.AND P4, PT, R26.reuse, 0x52, PT ;  /* 0x000000521a00780c */ /* 0x040fe20003f86270 */
[----:B------:R2:W-:Y:S01]  /*7d90*/  @!P1 STG.E.U8 desc[UR24][R20.64+0x41], R25 ;  /* 0x0000411914009986 */ /* 0x0005e2000c101118 */
[----:B------:R-:W-:Y:S02]  /*7da0*/  ISETP.GE.AND P1, PT, R26, 0x51, PT ;  /* 0x000000511a00780c */ /* 0x000fe40003f26270 */
[----:B0-----:R-:W-:Y:S01]  /*7db0*/  F2FP.SATFINITE.E4M3.F32.PACK_AB_MERGE_C R27, RZ, R92, RZ ;  /* 0x0000005cff1b723e */ /* 0x001fe200048070ff */
[----:B------:R-:W-:Y:S01]  /*7dc0*/  @!P6 STG.E.U8 desc[UR24][R18.64+0x48], R97 ;  /* 0x000048611200e986 */ /* 0x000fe2000c101118 */
[----:B-1----:R-:W-:-:S02]  /*7dd0*/  F2FP.SATFINITE.E4M3.F32.PACK_AB_MERGE_C R5, RZ, R96, RZ ;  /* 0x00000060ff05723e */ /* 0x002fc400048070ff */
[C---:B------:R-:W-:Y:S02]  /*7de0*/  ISETP.LT.OR P6, PT, R6.reuse, 0x1, !P1 ;  /* 0x000000010600780c */ /* 0x040fe40004fc1670 */
[----:B------:R-:W-:Y:S01]  /*7df0*/  F2FP.SATFINITE.E4M3.F32.PACK_AB_MERGE_C R93, RZ, R93, RZ ;  /* 0x0000005dff5d723e */ /* 0x000fe200048070ff */
[----:B------:R0:W-:Y:S01]  /*7e00*/  @!P2 STG.E.U8 desc[UR24][R18.64+0x49], R5 ;  /* 0x000049051200a986 */ /* 0x0001e2000c101118 */
[C---:B------:R-:W-:Y:S02]  /*7e10*/  ISETP.LT.OR P2, PT, R6.reuse, 0x1, !P4 ;  /* 0x000000010600780c */ /* 0x040fe40006741670 */
[----:B--2---:R-:W-:Y:S01]  /*7e20*/  F2FP.SATFINITE.E4M3.F32.PACK_AB_MERGE_C R25, RZ, R94, RZ ;  /* 0x0000005eff19723e */ /* 0x004fe200048070ff */
[----:B------:R-:W-:Y:S01]  /*7e30*/  @!P0 STG.E.U8 desc[UR24][R20.64+0x48], R95 ;  /* 0x0000485f14008986 */ /* 0x000fe2000c101118 */
[----:B------:R-:W-:Y:S02]  /*7e40*/  ISETP.LT.OR P1, PT, R6, 0x9, !P1 ;  /* 0x000000090600780c */ /* 0x000fe40004f21670 */
[----:B------:R-:W-:Y:S01]  /*7e50*/  ISETP.GE.AND P0, PT, R26, 0x59, PT ;  /* 0x000000591a00780c */ /* 0x000fe20003f06270 */
[----:B------:R1:W-:Y:S01]  /*7e60*/  @!P5 STG.E.U8 desc[UR24][R20.64+0x49], R25 ;  /* 0x000049191400d986 */ /* 0x0003e2000c101118 */
[----:B------:R-:W-:-:S02]  /*7e70*/  ISETP.LT.OR P5, PT, R6, 0x9, !P4 ;  /* 0x000000090600780c */ /* 0x000fc400067a1670 */
[----:B------:R-:W-:Y:S01]  /*7e80*/  ISETP.GE.AND P4, PT, R26, 0x5a, PT ;  /* 0x0000005a1a00780c */ /* 0x000fe20003f86270 */
[----:B------:R-:W-:Y:S01]  /*7e90*/  @!P6 STG.E.U8 desc[UR24][R18.64+0x50], R93 ;  /* 0x0000505d1200e986 */ /* 0x000fe2000c101118 */
[C---:B------:R-:W-:Y:S02]  /*7ea0*/  ISETP.LT.OR P6, PT, R6.reuse, 0x1, !P0 ;  /* 0x000000010600780c */ /* 0x040fe400047c1670 */
[----:B------:R-:W-:Y:S01]  /*7eb0*/  F2FP.SATFINITE.E4M3.F32.PACK_AB_MERGE_C R91, RZ, R91, RZ ;  /* 0x0000005bff5b723e */ /* 0x000fe200048070ff */
[----:B------:R-:W-:Y:S01]  /*7ec0*/  @!P2 STG.E.U8 desc[UR24][R18.64+0x51], R27 ;  /* 0x0000511b1200a986 */ /* 0x000fe2000c101118 */
[----:B------:R-:W-:Y:S02]  /*7ed0*/  ISETP.LT.OR P2, PT, R6, 0x1, !P4 ;  /* 0x000000010600780c */ /* 0x000fe40006741670 */
[----:B0-----:R-:W-:Y:S01]  /*7ee0*/  F2FP.SATFINITE.E4M3.F32.PACK_AB_MERGE_C R5, RZ, R90, RZ ;  /* 0x0000005aff05723e */ /* 0x001fe200048070ff */
[----:B------:R-:W-:Y:S01]  /*7ef0*/  @!P1 STG.E.U8 desc[UR24][R20.64+0x50], R91 ;  /* 0x0000505b14009986 */ /* 0x000fe2000c101118 */
[----:B-1----:R-:W-:-:S02]  /*7f00*/  F2FP.SATFINITE.E4M3.F32.PACK_AB_MERGE_C R25, RZ, R88, RZ ;  /* 0x00000058ff19723e */ /* 0x002fc400048070ff */
[----:B------:R-:W-:Y:S01]  /*7f10*/  F2FP.SATFINITE.E4M3.F32.PACK_AB_MERGE_C R89, RZ, R89, RZ ;  /* 0x00000059ff59723e */ /* 0x000fe200048070ff */
[----:B------:R0:W-:Y:S01]  /*7f20*/  @!P5 STG.E.U8 desc[UR24][R20.64+0x51], R5 ;  /* 0x000051051400d986 */ /* 0x0001e2000c101118 */
[C---:B------:R-:W-:Y:S02]  /*7f30*/  ISETP.LT.OR P1, PT, R6.reuse, 0x9, !P0 ;  /* 0x000000090600780c */ /* 0x040fe40004721670 */
[----:B------:R-:W-:Y:S01]  /*7f40*/  ISETP.LT.OR P4, PT, R6, 0x9, !P4 ;  /* 0x000000090600780c */ /* 0x000fe20006781670 */
[----:B------:R-:W-:Y:S01]  /*7f50*/  @!P6 STG.E.U8 desc[UR24][R18.64+0x58], R89 ;  /* 0x000058591200e986 */ /* 0x000fe2000c101118 */
[C---:B------:R-:W-:Y:S02]  /*7f60*/  ISETP.GE.AND P0, PT, R26.reuse, 0x62, PT ;  /* 0x000000621a00780c */ /* 0x040fe40003f06270 */
[----:B------:R-:W-:Y:S01]  /*7f70*/  F2FP.SATFINITE.E4M3.F32.PACK_AB_MERGE_C R87, RZ, R87, RZ ;  /* 0x00000057ff57723e */ /* 0x000fe200048070ff */
[----:B------:R1:W-:Y:S01]  /*7f80*/  @!P2 STG.E.U8 desc[UR24][R18.64+0x59], R25 ;  /* 0x000059191200a986 */ /* 0x0003e2000c101118 */
[----:B------:R-:W-:-:S02]  /*7f90*/  ISETP.GE.AND P2, PT, R26, 0x61, PT ;  /* 0x000000611a00780c */ /* 0x000fc40003f46270 */
[C---:B------:R-:W-:Y:S02]  /*7fa0*/  ISETP.LT.OR P6, PT, R6.reuse, 0x1, !P0 ;  /* 0x000000010600780c */ /* 0x040fe400047c1670 */
[C---:B------:R-:W-:Y:S01]  /*7fb0*/  ISETP.LT.OR P5, PT, R6.reuse, 0x1, !P2 ;  /* 0x000000010600780c */ /* 0x040fe200057a1670 */
[----:B------:R-:W-:Y:S01]  /*7fc0*/  @!P1 STG.E.U8 desc[UR24][R20.64+0x58], R87 ;  /* 0x0000585714009986 */ /* 0x000fe2000c101118 */
[----:B0-----:R-:W-:Y:S02]  /*7fd0*/  F2FP.SATFINITE.E4M3.F32.PACK_AB_MERGE_C R5, RZ, R86, RZ ;  /* 0x00000056ff05723e */ /* 0x001fe400048070ff */
[----:B------:R-:W-:Y:S02]  /*7fe0*/  F2FP.SATFINITE.E4M3.F32.PACK_AB_MERGE_C R85, RZ, R85, RZ ;  /* 0x00000055ff55723e */ /* 0x000fe400048070ff */
[----:B------:R-:W-:Y:S01]  /*7ff0*/  ISETP.LT.OR P1, PT, R6, 0x9, !P2 ;  /* 0x000000090600780c */ /* 0x000fe20005721670 */
[----:B------:R0:W-:Y:S01]  /*8000*/  @!P4 STG.E.U8 desc[UR24][R20.64+0x59], R5 ;  /* 0x000059051400c986 */ /* 0x0001e2000c101118 */
[----:B-1----:R-:W-:-:S02]  /*8010*/  F2FP.SATFINITE.E4M3.F32.PACK_AB_MERGE_C R25, RZ, R84, RZ ;  /* 0x00000054ff19723e */ /* 0x002fc400048070ff */
[C---:B------:R-:W-:Y:S02]  /*8020*/  ISETP.GE.AND P4, PT, R26.reuse, 0x69, PT ;  /* 0x000000691a00780c */ /* 0x040fe40003f86270 */
[----:B------:R-:W-:Y:S01]  /*8030*/  ISETP.GE.AND P2, PT, R26, 0x6a, PT ;  /* 0x0000006a1a00780c */ /* 0x000fe20003f46270 */
[----:B------:R-:W-:Y:S01]  /*8040*/  @!P5 STG.E.U8 desc[UR24][R18.64+0x60], R85 ;  /* 0x000060551200d986 */ /* 0x000fe2000c101118 */
[C---:B------:R-:W-:Y:S02]  /*8050*/  ISETP.LT.OR P0, PT, R6.reuse, 0x9, !P0 ;  /* 0x000000090600780c */ /* 0x040fe40004701670 */
[C---:B------:R-:W-:Y:S01]  /*8060*/  ISETP.LT.OR P5, PT, R6.reuse, 0x1, !P4 ;  /* 0x000000010600780c */ /* 0x040fe200067a1670 */
[----:B------:R1:W-:Y:S01]  /*8070*/  @!P6 STG.E.U8 desc[UR24][R18.64+0x61], R25 ;  /* 0x000061191200e986 */ /* 0x0003e2000c101118 */
[C---:B------:R-:W-:Y:S02]  /*8080*/  ISETP.LT.OR P6, PT, R6.reuse, 0x1, !P2 ;  /* 0x000000010600780c */ /* 0x040fe400057c1670 */
[----:B------:R-:W-:-:S02]  /*8090*/  ISETP.LT.OR P4, PT, R6, 0x9, !P4 ;  /* 0x000000090600780c */ /* 0x000fc40006781670 */
[----:B------:R-:W-:Y:S02]  /*80a0*/  ISETP.LT.OR P2, PT, R6, 0x9, !P2 ;  /* 0x000000090600780c */ /* 0x000fe40005741670 */
[----:B------:R-:W-:Y:S02]  /*80b0*/  F2FP.SATFINITE.E4M3.F32.PACK_AB_MERGE_C R83, RZ, R83, RZ ;  /* 0x00000053ff53723e */ /* 0x000fe400048070ff */
[----:B0-----:R-:W-:Y:S02]  /*80c0*/  F2FP.SATFINITE.E4M3.F32.PACK_AB_MERGE_C R5, RZ, R82, RZ ;  /* 0x00000052ff05723e */ /* 0x001fe400048070ff */
[----:B------:R-:W-:Y:S01]  /*80d0*/  F2FP.SATFINITE.E4M3.F32.PACK_AB_MERGE_C R81, RZ, R81, RZ ;  /* 0x00000051ff51723e */ /* 0x000fe200048070ff */
[----:B------:R0:W-:Y:S01]  /*80e0*/  @!P1 STG.E.U8 desc[UR24][R20.64+0x60], R83 ;  /* 0x0000605314009986 */ /* 0x0001e2000c101118 */
[----:B-1----:R-:W-:Y:S02]  /*80f0*/  F2FP.SATFINITE.E4M3.F32.PACK_AB_MERGE_C R25, RZ, R80, RZ ;  /* 0x00000050ff19723e */ /* 0x002fe400048070ff */
[----:B------:R-:W-:Y:S01]  /*8100*/  F2FP.SATFINITE.E4M3.F32.PACK_AB_MERGE_C R23, RZ, R23, RZ ;  /* 0x00000017ff17723e */ /* 0x000fe200048070ff */
[----:B------:R0:W-:Y:S01]  /*8110*/  @!P0 STG.E.U8 desc[UR24][R20.64+0x61], R5 ;  /* 0x0000610514008986 */ /* 0x0001e2000c101118 */
[----:B------:R-:W-:-:S03]  /*8120*/  F2FP.SATFINITE.E4M3.F32.PACK_AB_MERGE_C R27, RZ, R22, RZ ;  /* 0x00000016ff1b723e */ /* 0x000fc600048070ff */
[----:B------:R0:W-:Y:S04]  /*8130*/  @!P5 STG.E.U8 desc[UR24][R18.64+0x68], R81 ;  /* 0x000068511200d986 */ /* 0x0001e8000c101118 */
[----:B------:R0:W-:Y:S04]  /*8140*/  @!P6 STG.E.U8 desc[UR24][R18.64+0x69], R25 ;  /* 0x000069191200e986 */ /* 0x0001e8000c101118 */
[----:B------:R0:W-:Y:S04]  /*8150*/  @!P4 STG.E.U8 desc[UR24][R20.64+0x68], R23 ;  /* 0x000068171400c986 */ /* 0x0001e8000c101118 */
[----:B------:R0:W-:Y:S02]  /*8160*/  @!P2 STG.E.U8 desc[UR24][R20.64+0x69], R27 ;  /* 0x0000691b1400a986 */ /* 0x0001e4000c101118 */
.L_x_154:
[----:B------:R-:W-:Y:S05]  /*8170*/  BSYNC B0 ;  /* 0x0000000000007941 */ /* 0x000fea0003800000 */
.L_x_40:
[C---:B------:R-:W-:Y:S01]  /*8180*/  LEA R2, P0, R8.reuse, R2, 0x1 ;  /* 0x0000000208027211 */ /* 0x040fe200078008ff */
[----:B------:R-:W-:Y:S01]  /*8190*/  ULDC.64 UR14, c[0x0][0x650] ;  /* 0x00019400000e7ab9 */ /* 0x000fe20000000a00 */
[----:B-----5:R-:W-:Y:S01]  /*81a0*/  IMAD.U32 R4, RZ, RZ, UR13 ;  /* 0x0000000dff047e24 */ /* 0x020fe2000f8e00ff */
[----:B0-----:R-:W-:Y:S01]  /*81b0*/  PRMT R18, RZ, 0x7610, R18 ;  /* 0x00007610ff127816 */ /* 0x001fe20000000012 */
[----:B------:R-:W-:Y:S01]  /*81c0*/  IMAD.MOV.U32 R6, RZ, RZ, -0x1 ;  /* 0xffffffffff067424 */ /* 0x000fe200078e00ff */
[----:B------:R-:W-:Y:S01]  /*81d0*/  LEA.HI.X R3, R8, R3, R0, 0x1, P0 ;  /* 0x0000000308037211 */ /* 0x000fe200000f0c00 */
[----:B------:R0:W-:Y:S01]  /*81e0*/  SYNCS.ARRIVE.TRANS64.A1T0 RZ, [R4+UR9], RZ ;  /* 0x000000ff04ff79a7 */ /* 0x0001e20008100009 */
[----:B------:R-:W-:Y:S01]  /*81f0*/  ISETP.GE.U32.AND P0, PT, R2, UR14, PT ;  /* 0x0000000e02007c0c */ /* 0x000fe2000bf06070 */
[----:B------:R-:W-:-:S03]  /*8200*/  IMAD.MOV.U32 R5, RZ, RZ, -0x1 ;  /* 0xffffffffff057424 */ /* 0x000fc600078e00ff */
[----:B------:R-:W-:Y:S01]  /*8210*/  ISETP.GE.U32.AND.EX P0, PT, R3, UR15, PT, P0 ;  /* 0x0000000f03007c0c */ /* 0x000fe2000bf06100 */
[----:B0-----:R-:W-:-:S12]  /*8220*/  IMAD.MOV.U32 R4, RZ, RZ, -0x1 ;  /* 0xffffffffff047424 */ /* 0x001fd800078e00ff */
[----:B------:R-:W-:Y:S05]  /*8230*/  @P0 BRA `(.L_x_155) ;  /* 0x0000000400600947 */ /* 0x000fea0003800000 */
[----:B------:R-:W0:Y:S01]  /*8240*/  S2R R28, SR_CTAID.X ;  /* 0x00000000001c7919 */ /* 0x000e220000002500 */
[----:B------:R-:W5:Y:S01]  /*8250*/  LDC.64 R22, c[0x0][0x628] ;  /* 0x00018a00ff167b82 */ /* 0x000f620000000a00 */
[----:B------:R-:W-:Y:S01]  /*8260*/  ULDC UR5, c[0x0][0x150] ;  /* 0x0000540000057ab9 */ /* 0x000fe20000000800 */
[----:B-1----:R-:W-:Y:S01]  /*8270*/  IMAD.MOV.U32 R20, RZ, RZ, R2 ;  /* 0x000000ffff147224 */ /* 0x002fe200078e0002 */
[----:B------:R-:W1:Y:S01]  /*8280*/  S2R R30, SR_CTAID.Y ;  /* 0x00000000001e7919 */ /* 0x000e620000002600 */
[----:B------:R-:W-:-:S04]  /*8290*/  IMAD.MOV.U32 R21, RZ, RZ, R3 ;  /* 0x000000ffff157224 */ /* 0x000fc800078e0003 */
[----:B------:R-:W1:Y:S08]  /*82a0*/  LDC R31, c[0x0][0x144] ;  /* 0x00005100ff1f7b82 */ /* 0x000e700000000800 */
[----:B------:R-:W1:Y:S08]  /*82b0*/  LDC R6, c[0x0][0x630] ;  /* 0x00018c00ff067b82 */ /* 0x000e700000000800 */
[----:B------:R-:W1:Y:S01]  /*82c0*/  LDC.64 R26, c[0x0][0x620] ;  /* 0x00018800ff1a7b82 */ /* 0x000e620000000a00 */
[----:B-----5:R-:W-:-:S04]  /*82d0*/  ISETP.NE.U32.AND P0, PT, R22, RZ, PT ;  /* 0x000000ff1600720c */ /* 0x020fc80003f05070 */
[----:B------:R-:W-:Y:S02]  /*82e0*/  ISETP.NE.AND.EX P0, PT, R23, RZ, PT, P0 ;  /* 0x000000ff1700720c */ /* 0x000fe40003f05300 */
[----:B0-----:R-:W-:-:S05]  /*82f0*/  I2FP.F32.U32 R4, R28 ;  /* 0x0000001c00047245 */ /* 0x001fca0000201000 */
[----:B------:R-:W-:-:S04]  /*8300*/  FMUL R4, R4, UR5 ;  /* 0x0000000504047c20 */ /* 0x000fc80008400000 */
[----:B------:R0:W0:Y:S02]  /*8310*/  F2I.U32.TRUNC.NTZ R29, R4 ;  /* 0x00000004001d7305 */ /* 0x000024000020f000 */
[----:B------:R-:W-:Y:S05]  /*8320*/  @!P0 BRA `(.L_x_156) ;  /* 0x0000000000288947 */ /* 0x000fea0003800000 */
[----:B------:R-:W5:Y:S02]  /*8330*/  LDC R5, c[0x0][0x634] ;  /* 0x00018d00ff057b82 */ /* 0x000f640000000800 */
[----:B-----5:R-:W-:-:S05]  /*8340*/  IADD3 R21, P0, R2, R5, RZ ;  /* 0x0000000502157210 */ /* 0x020fca0007f1e0ff */
[----:B--234-:R-:W-:-:S04]  /*8350*/  IMAD.X R25, RZ, RZ, R3, P0 ;  /* 0x000000ffff197224 */ /* 0x01cfc800000e0603 */
[----:B0-----:R-:W-:-:S04]  /*8360*/  IMAD.WIDE.U32 R4, R25, R22, RZ ;  /* 0x0000001619047225 */ /* 0x001fc800078e00ff */
[----:B------:R-:W-:-:S04]  /*8370*/  IMAD.WIDE.U32 R18, P0, R21, R23, R4 ;  /* 0x0000001715127225 */ /* 0x000fc80007800004 */
[----:B------:R-:W-:-:S04]  /*8380*/  IMAD.WIDE.U32 R4, R21, R22, RZ ;  /* 0x0000001615047225 */ /* 0x000fc800078e00ff */
[----:B------:R-:W-:Y:S01]  /*8390*/  IMAD.X R21, RZ, RZ, RZ, P0 ;  /* 0x000000ffff157224 */ /* 0x000fe200000e06ff */
[----:B------:R-:W-:Y:S01]  /*83a0*/  IADD3 RZ, P0, R5, R18, RZ ;  /* 0x0000001205ff7210 */ /* 0x000fe20007f1e0ff */
[----:B------:R-:W-:-:S04]  /*83b0*/  IMAD.MOV.U32 R20, RZ, RZ, R19 ;  /* 0x000000ffff147224 */ /* 0x000fc800078e0013 */
[----:B------:R-:W-:-:S08]  /*83c0*/  IMAD.WIDE.U32.X R20, R25, R23, R20, P0 ;  /* 0x0000001719147225 */ /* 0x000fd000000e0414 */
.L_x_156:
[-CC-:B-1234-:R-:W-:Y:S01]  /*83d0*/  SHF.R.U64 R24, R20, R6.reuse, R21.reuse ;  /* 0x0000000614187219 */ /* 0x19efe20000001215 */
[----:B------:R-:W1:Y:S01]  /*83e0*/  LDC.64 R34, c[0x0][0x640] ;  /* 0x00019000ff227b82 */ /* 0x000e620000000a00 */
[----:B0-----:R-:W-:Y:S01]  /*83f0*/  SHF.R.U32.HI R4, RZ, R6, R21 ;  /* 0x00000006ff047219 */ /* 0x001fe20000011615 */
[----:B------:R-:W-:Y:S01]  /*8400*/  IMAD.MOV R29, RZ, RZ, -R29 ;  /* 0x000000ffff1d7224 */ /* 0x000fe200078e0a1d */
[----:B------:R-:W-:Y:S01]  /*8410*/  IADD3 R19, P0, RZ, -R24, RZ ;  /* 0x80000018ff137210 */ /* 0x000fe20007f1e0ff */
[----:B------:R-:W-:Y:S01]  /*8420*/  ULDC UR5, c[0x0][0x154] ;  /* 0x0000550000057ab9 */ /* 0x000fe20000000800 */
[----:B------:R-:W-:Y:S02]  /*8430*/  IMAD.MOV.U32 R21, RZ, RZ, 0x1 ;  /* 0x00000001ff157424 */ /* 0x000fe400078e00ff */
[----:B------:R-:W-:Y:S01]  /*8440*/  IMAD R29, R31, R29, R28 ;  /* 0x0000001d1f1d7224 */ /* 0x000fe200078e021c */
[----:B------:R-:W0:Y:S01]  /*8450*/  LDC R18, c[0x0][0x618] ;  /* 0x00018600ff127b82 */ /* 0x000e220000000800 */
[----:B------:R-:W-:-:S04]  /*8460*/  IMAD.X R5, RZ, RZ, ~R4, P0 ;  /* 0x000000ffff057224 */ /* 0x000fc800000e0e04 */
[-C--:B------:R-:W-:Y:S02]  /*8470*/  IMAD R6, R5, R26.reuse, RZ ;  /* 0x0000001a05067224 */ /* 0x080fe400078e02ff */
[C---:B------:R-:W-:Y:S01]  /*8480*/  IMAD.WIDE.U32 R4, R19.reuse, R26, R2 ;  /* 0x0000001a13047225 */ /* 0x040fe200078e0002 */
[----:B------:R-:W2:Y:S03]  /*8490*/  LDC R20, c[0x0][0x608] ;  /* 0x00018200ff147b82 */ /* 0x000ea60000000800 */
[----:B------:R-:W-:Y:S01]  /*84a0*/  IMAD R19, R19, R27, R6 ;  /* 0x0000001b13137224 */ /* 0x000fe200078e0206 */
[----:B------:R-:W-:-:S03]  /*84b0*/  I2FP.F32.U32 R6, R30 ;  /* 0x0000001e00067245 */ /* 0x000fc60000201000 */
[----:B------:R-:W-:Y:S01]  /*84c0*/  IMAD.IADD R5, R5, 0x1, R19 ;  /* 0x0000000105057824 */ /* 0x000fe200078e0213 */
[----:B------:R-:W3:Y:S01]  /*84d0*/  LDC R32, c[0x0][0x658] ;  /* 0x00019600ff207b82 */ /* 0x000ee20000000800 */
[----:B-1----:R-:W-:Y:S01]  /*84e0*/  ISETP.NE.U32.AND P0, PT, R34, RZ, PT ;  /* 0x000000ff2200720c */ /* 0x002fe20003f05070 */
[----:B------:R-:W-:-:S03]  /*84f0*/  IMAD.MOV.U32 R19, RZ, RZ, -0x1 ;  /* 0xffffffffff137424 */ /* 0x000fc600078e00ff */
[----:B------:R-:W-:-:S03]  /*8500*/  ISETP.NE.AND.EX P0, PT, R35, RZ, PT, P0 ;  /* 0x000000ff2300720c */ /* 0x000fc60003f05300 */
[----:B------:R-:W1:Y:S01]  /*8510*/  LDC R27, c[0x0][0x148] ;  /* 0x00005200ff1b7b82 */ /* 0x000e620000000800 */
[-CC-:B0-----:R-:W-:Y:S02]  /*8520*/  SHF.R.U64 R22, R4, R18.reuse, R5.reuse ;  /* 0x0000001204167219 */ /* 0x181fe40000001205 */
[----:B------:R-:W-:Y:S01]  /*8530*/  SHF.R.U32.HI R5, RZ, R18, R5 ;  /* 0x00000012ff057219 */ /* 0x000fe20000011605 */
[----:B------:R-:W-:-:S04]  /*8540*/  FMUL R18, R6, UR5 ;  /* 0x0000000506127c20 */ /* 0x000fc80008400000 */
[----:B------:R-:W0:Y:S01]  /*8550*/  LDC R28, c[0x0][0x600] ;  /* 0x00018000ff1c7b82 */ /* 0x000e220000000800 */
[----:B------:R4:W0:Y:S01]  /*8560*/  F2I.U32.TRUNC.NTZ R25, R18 ;  /* 0x0000001200197305 */ /* 0x000822000020f000 */
[-CC-:B--2---:R-:W-:Y:S02]  /*8570*/  SHF.R.U64 R6, R22, R20.reuse, R5.reuse ;  /* 0x0000001416067219 */ /* 0x184fe40000001205 */
[----:B------:R-:W-:-:S04]  /*8580*/  SHF.R.U32.HI R5, RZ, R20, R5 ;  /* 0x00000014ff057219 */ /* 0x000fc80000011605 */
[----:B------:R-:W2:Y:S01]  /*8590*/  LDC R33, c[0x0][0x648] ;  /* 0x00019200ff217b82 */ /* 0x000ea20000000800 */
[-CC-:B---3--:R-:W-:Y:S02]  /*85a0*/  SHF.R.U64 R26, R6, R32.reuse, R5.reuse ;  /* 0x00000020061a7219 */ /* 0x188fe40000001205 */
[-C--:B------:R-:W-:Y:S02]  /*85b0*/  SHF.L.U32 R19, R19, R32.reuse, RZ ;  /* 0x0000002013137219 */ /* 0x080fe400000006ff */
[-C--:B------:R-:W-:Y:S01]  /*85c0*/  SHF.R.U32.HI R5, RZ, R32.reuse, R5 ;  /* 0x00000020ff057219 */ /* 0x080fe20000011605 */
[----:B------:R-:W-:Y:S01]  /*85d0*/  IMAD.MOV.U32 R4, RZ, RZ, R26 ;  /* 0x000000ffff047224 */ /* 0x000fe200078e001a */
[----:B------:R-:W-:Y:S01]  /*85e0*/  SHF.L.U32 R32, R21, R32, RZ ;  /* 0x0000002015207219 */ /* 0x000fe200000006ff */
[----:B------:R-:W3:Y:S01]  /*85f0*/  LDC R36, c[0x0][0x638] ;  /* 0x00018e00ff247b82 */ /* 0x000ee20000000800 */
[----:B------:R-:W-:-:S07]  /*8600*/  LOP3.LUT R31, RZ, R19, RZ, 0x33, !PT ;  /* 0x00000013ff1f7212 */ /* 0x000fce00078e33ff */
[----:B------:R-:W0:Y:S01]  /*8610*/  LDC R37, c[0x0][0x610] ;  /* 0x00018400ff257b82 */ /* 0x000e220000000800 */
[----:B----4-:R-:W-:Y:S05]  /*8620*/  @!P0 BRA `(.L_x_157) ;  /* 0x0000000000288947 */ /* 0x010fea0003800000 */
[----:B------:R-:W4:Y:S02]  /*8630*/  LDC R21, c[0x0][0x64c] ;  /* 0x00019300ff157b82 */ /* 0x000f240000000800 */
[----:B----4-:R-:W-:-:S05]  /*8640*/  IADD3 R21, P0, R26, R21, RZ ;  /* 0x000000151a157210 */ /* 0x010fca0007f1e0ff */
        /* <DEDUP_REMOVED lines=8> */
.L_x_157:
[----:B--2---:R-:W-:Y:S01]  /*86d0*/  SHF.R.U64 R4, R4, R33, R5 ;  /* 0x0000002104047219 */ /* 0x004fe20000001205 */
[----:B0-----:R-:W-:Y:S01]  /*86e0*/  VIADD R21, R28, 0xffffffff ;  /* 0xffffffff1c157836 */ /* 0x001fe20000000000 */
[----:B------:R-:W-:Y:S01]  /*86f0*/  LOP3.LUT R19, R6, R31, RZ, 0xc0, !PT ;  /* 0x0000001f06137212 */ /* 0x000fe200078ec0ff */
[----:B------:R-:W-:Y:S02]  /*8700*/  IMAD.MOV R25, RZ, RZ, -R25 ;  /* 0x000000ffff197224 */ /* 0x000fe400078e0a19 */
[----:B------:R-:W-:Y:S02]  /*8710*/  IMAD.MOV R5, RZ, RZ, -R4 ;  /* 0x000000ffff057224 */ /* 0x000fe400078e0a04 */
[----:B------:R-:W-:Y:S01]  /*8720*/  IMAD R6, R32, R4, R19 ;  /* 0x0000000420067224 */ /* 0x000fe200078e0213 */
[----:B------:R-:W-:Y:S01]  /*8730*/  LOP3.LUT R19, R22, R21, RZ, 0xc0, !PT ;  /* 0x0000001516137212 */ /* 0x000fe200078ec0ff */
[----:B-1----:R-:W-:Y:S02]  /*8740*/  @P3 IMAD R29, R27, R25, R30 ;  /* 0x000000191b1d3224 */ /* 0x002fe400078e021e */
[----:B---3--:R-:W-:-:S02]  /*8750*/  IMAD R4, R5, R36, R26 ;  /* 0x0000002405047224 */ /* 0x008fc400078e021a */
[----:B------:R-:W-:Y:S02]  /*8760*/  IMAD R6, R6, R37, R29 ;  /* 0x0000002506067224 */ /* 0x000fe400078e021d */
[----:B------:R-:W-:Y:S02]  /*8770*/  IMAD R19, R4, R28, R19 ;  /* 0x0000001c04137224 */ /* 0x000fe400078e0213 */
[----:B------:R-:W-:Y:S02]  /*8780*/  IMAD.MOV.U32 R18, RZ, RZ, 0x1 ;  /* 0x00000001ff127424 */ /* 0x000fe400078e00ff */
[----:B------:R-:W-:Y:S01]  /*8790*/  IMAD.MOV.U32 R4, RZ, RZ, R24 ;  /* 0x000000ffff047224 */ /* 0x000fe200078e0018 */
[----:B------:R-:W-:Y:S02]  /*87a0*/  SEL R5, R19, R6, !P3 ;  /* 0x0000000613057207 */ /* 0x000fe40005800000 */
[----:B------:R-:W-:-:S07]  /*87b0*/  SEL R6, R6, R19, !P3 ;  /* 0x0000001306067207 */ /* 0x000fce0005800000 */
.L_x_155:
[----:B------:R-:W-:Y:S02]  /*87c0*/  LOP3.LUT P0, RZ, R18, 0xff, RZ, 0xc0, !PT ;  /* 0x000000ff12ff7812 */ /* 0x000fe4000780c0ff */
[----:B------:R-:W-:-:S11]  /*87d0*/  LOP3.LUT R135, R135, 0x1, RZ, 0x3c, !PT ;  /* 0x0000000187877812 */ /* 0x000fd600078e3cff */
[----:B------:R-:W-:Y:S05]  /*87e0*/  @P0 BRA `(.L_x_158) ;  /* 0xffffff8c00c80947 */ /* 0x000fea000383ffff */
[----:B------:R-:W-:Y:S05]  /*87f0*/  EXIT ;  /* 0x000000000000794d */ /* 0x000fea0003800000 */
.L_x_18:
[----:B------:R-:W-:-:S08]  /*8800*/  ISETP.NE.AND P0, PT, R18, RZ, PT ;  /* 0x000000ff1200720c */ /* 0x000fd00003f05270 */
[----:B--23-5:R-:W0:-:S00]  /*8810*/  USETMAXREG.DEALLOC.CTAPOOL 0x28 ;  /* 0x00000028000079c8 */ /* 0x02ce0000080e0500 */
[----:B------:R-:W-:Y:S05]  /*8820*/  @P0 EXIT ;  /* 0x000000000000094d */ /* 0x000fea0003800000 */
[----:B0-----:R-:W-:Y:S01]  /*8830*/  LOP3.LUT P0, RZ, R20, 0xff, RZ, 0xc0, !PT ;  /* 0x000000ff14ff7812 */ /* 0x001fe2000780c0ff */
[----:B------:R-:W-:Y:S02]  /*8840*/  IMAD.MOV.U32 R12, RZ, RZ, 0x1 ;  /* 0x00000001ff0c7424 */ /* 0x000fe400078e00ff */
[----:B------:R-:W-:-:S10]  /*8850*/  IMAD.MOV.U32 R13, RZ, RZ, RZ ;  /* 0x000000ffff0d7224 */ /* 0x000fd400078e00ff */
[----:B------:R-:W-:Y:S05]  /*8860*/  @!P0 BRA `(.L_x_159) ;  /* 0x0000000c00188947 */ /* 0x000fea0003800000 */
[----:B------:R-:W0:Y:S01]  /*8870*/  S2R R16, SR_CgaCtaId ;  /* 0x0000000000107919 */ /* 0x000e220000008800 */
[----:B------:R-:W-:Y:S01]  /*8880*/  LOP3.LUT P0, RZ, R11, 0x1f, RZ, 0xc0, !PT ;  /* 0x0000001f0bff7812 */ /* 0x000fe2000780c0ff */
[----:B------:R-:W-:Y:S01]  /*8890*/  ULDC UR5, c[0x0][0x658] ;  /* 0x0001960000057ab9 */ /* 0x000fe20000000800 */
[----:B------:R-:W-:Y:S01]  /*88a0*/  UMOV UR7, 0xffffffff ;  /* 0xffffffff00077882 */ /* 0x000fe20000000000 */
[----:B------:R-:W-:Y:S01]  /*88b0*/  BSSY B0, `(.L_x_159) ;  /* 0x00000c1000007945 */ /* 0x000fe20003800000 */
[----:B------:R-:W-:Y:S01]  /*88c0*/  USHF.L.U32 UR7, UR7, UR5, URZ ;  /* 0x0000000507077299 */ /* 0x000fe2000800063f */
[C---:B------:R-:W-:Y:S01]  /*88d0*/  ISETP.NE.AND P2, PT, R10.reuse, RZ, PT ;  /* 0x000000ff0a00720c */ /* 0x040fe20003f45270 */
[----:B------:R-:W-:Y:S01]  /*88e0*/  IMAD.MOV.U32 R15, RZ, RZ, 0x1 ;  /* 0x00000001ff0f7424 */ /* 0x000fe200078e00ff */
[----:B------:R-:W-:Y:S01]  /*88f0*/  ISETP.NE.OR P0, PT, R10, RZ, !P0 ;  /* 0x000000ff0a00720c */ /* 0x000fe20004705670 */
[----:B------:R-:W-:Y:S01]  /*8900*/  IMAD.MOV.U32 R12, RZ, RZ, 0x1 ;  /* 0x00000001ff0c7424 */ /* 0x000fe200078e00ff */
[----:B------:R-:W-:Y:S01]  /*8910*/  LOP3.LUT R14, R7, 0x2, RZ, 0xfc, !PT ;  /* 0x00000002070e7812 */ /* 0x000fe200078efcff */
[----:B------:R-:W-:Y:S01]  /*8920*/  IMAD.MOV.U32 R13, RZ, RZ, RZ ;  /* 0x000000ffff0d7224 */ /* 0x000fe200078e00ff */
[----:B------:R-:W-:Y:S01]  /*8930*/  ULDC UR4, c[0x0][0x600] ;  /* 0x0001800000047ab9 */ /* 0x000fe20000000800 */
[----:B------:R-:W-:Y:S01]  /*8940*/  UMOV UR8, 0x1 ;  /* 0x0000000100087882 */ /* 0x000fe20000000000 */
[----:B------:R-:W-:-:S02]  /*8950*/  UIADD3 UR19, UR6, 0x1, URZ ;  /* 0x0000000106137890 */ /* 0x000fc4000fffe03f */
[----:B------:R-:W-:Y:S02]  /*8960*/  UIADD3 UR13, UR4, -0x1, URZ ;  /* 0xffffffff040d7890 */ /* 0x000fe4000fffe03f */
[----:B------:R-:W-:Y:S02]  /*8970*/  USHF.L.U32 UR17, UR8, UR5, URZ ;  /* 0x0000000508117299 */ /* 0x000fe4000800063f */
[----:B------:R-:W-:Y:S01]  /*8980*/  ULOP3.LUT UR16, URZ, UR7, URZ, 0x33, !UPT ;  /* 0x000000073f107292 */ /* 0x000fe2000f8e333f */
[----:B------:R-:W-:Y:S01]  /*8990*/  ULDC.64 UR20, c[0x0][0x198] ;  /* 0x0000660000147ab9 */ /* 0x000fe20000000a00 */
[----:B0-----:R-:W-:-:S10]  /*89a0*/  LOP3.LUT R16, R16, 0x1, RZ, 0xc0, !PT ;  /* 0x0000000110107812 */ /* 0x001fd400078ec0ff */
.L_x_171:
[----:B------:R-:W-:-:S03]  /*89b0*/  UMOV UR4, 0xffffffff ;  /* 0xffffffff00047882 */ /* 0x000fc60000000000 */
[----:B------:R-:W-:Y:S05]  /*89c0*/  BRA.DIV UR4, `(.L_x_160) ;  /* 0x0000001204b87947 */ /* 0x000fea000b800000 */
[----:B------:R-:W-:-:S13]  /*89d0*/  ELECT P1, URZ, PT ;  /* 0x00000000003f782f */ /* 0x000fda0003820000 */
.L_x_190:
[----:B------:R-:W0:Y:S01]  /*89e0*/  LDC R10, c[0x0][0x28c] ;  /* 0x0000a300ff0a7b82 */ /* 0x000e220000000800 */
[----:B------:R-:W-:Y:S01]  /*89f0*/  BSSY B1, `(.L_x_161) ;  /* 0x0000039000017945 */ /* 0x000fe20003800000 */
[----:B0-----:R-:W-:-:S13]  /*8a00*/  ISETP.LT.OR P1, PT, R10, 0x1, !P1 ;  /* 0x000000010a00780c */ /* 0x001fda0004f21670 */
[----:B------:R-:W-:Y:S05]  /*8a10*/  @P1 BRA `(.L_x_162) ;  /* 0x0000000000d81947 */ /* 0x000fea0003800000 */
[----:B------:R-:W-:Y:S02]  /*8a20*/  IMAD R10, R5, 0x2, R16 ;  /* 0x00000002050a7824 */ /* 0x000fe400078e0210 */
[----:B------:R-:W-:Y:S02]  /*8a30*/  IMAD.SHL.U32 R18, R6, 0x40, RZ ;  /* 0x0000004006127824 */ /* 0x000fe400078e00ff */
[----:B------:R-:W-:Y:S02]  /*8a40*/  IMAD.MOV.U32 R21, RZ, RZ, RZ ;  /* 0x000000ffff157224 */ /* 0x000fe400078e00ff */
[----:B------:R-:W-:Y:S02]  /*8a50*/  IMAD.U32 R22, RZ, RZ, UR19 ;  /* 0x00000013ff167e24 */ /* 0x000fe4000f8e00ff */
[----:B------:R-:W-:Y:S02]  /*8a60*/  IMAD.MOV.U32 R5, RZ, RZ, R12 ;  /* 0x000000ffff057224 */ /* 0x000fe400078e000c */
[----:B------:R-:W-:-:S02]  /*8a70*/  IMAD.MOV.U32 R11, RZ, RZ, R13 ;  /* 0x000000ffff0b7224 */ /* 0x000fc400078e000d */
[----:B------:R-:W-:-:S07]  /*8a80*/  IMAD R17, R10, 0x38, RZ ;  /* 0x000000380a117824 */ /* 0x000fce00078e02ff */
.L_x_166:
[----:B------:R-:W0:Y:S01]  /*8a90*/  S2R R19, SR_CgaCtaId ;  /* 0x0000000000137919 */ /* 0x000e220000008800 */
[----:B------:R-:W-:Y:S01]  /*8aa0*/  MOV R6, 0x400 ;  /* 0x0000040000067802 */ /* 0x000fe20000000f00 */
[----:B------:R-:W1:Y:S03]  /*8ab0*/  @!P2 LDC R10, c[0x0][0x500] ;  /* 0x00014000ff0aab82 */ /* 0x000e660000000800 */
[----:B0-----:R-:W-:Y:S02]  /*8ac0*/  LEA R20, R19, R6, 0x18 ;  /* 0x0000000613147211 */ /* 0x001fe400078ec0ff */
[----:B------:R-:W-:-:S03]  /*8ad0*/  SHF.L.U32 R6, R5, 0x1f, RZ ;  /* 0x0000001f05067819 */ /* 0x000fc600000006ff */
[----:B------:R-:W-:-:S04]  /*8ae0*/  IMAD R19, R11, 0x8, R20 ;  /* 0x000000080b137824 */ /* 0x000fc800078e0214 */
[----:B------:R-:W0:Y:S02]  /*8af0*/  SYNCS.PHASECHK.TRANS64.TRYWAIT P1, [R19+URZ+0x50], R6 ;  /* 0x00005006130075a7 */ /* 0x000e24000802017f */
[----:B01----:R-:W-:Y:S05]  /*8b00*/  @!P1 BRA `(.L_x_163) ;  /* 0x0000001000889947 */ /* 0x003fea0003800000 */
.L_x_191:
[----:B0-----:R-:W-:Y:S01]  /*8b10*/  PRMT R6, R14, 0x9910, RZ ;  /* 0x000099100e067816 */ /* 0x001fe200000000ff */
[----:B------:R0:W-:Y:S03]  /*8b20*/  @!P2 SYNCS.ARRIVE.TRANS64 RZ, [R19+URZ], R10 ;  /* 0x0000000a13ffa9a7 */ /* 0x0001e6000800003f */
[----:B------:R-:W-:-:S13]  /*8b30*/  ISETP.NE.AND P1, PT, R6, 0x2, PT ;  /* 0x000000020600780c */ /* 0x000fda0003f25270 */
[----:B0-----:R-:W-:Y:S05]  /*8b40*/  @P1 BRA `(.L_x_164) ;  /* 0x0000000000041947 */ /* 0x001fea0003800000 */
[----:B------:R-:W-:Y:S01]  /*8b50*/  BPT.TRAP 0x1 ;  /* 0x000000040000795c */ /* 0x000fe20000300000 */
.L_x_164:
[----:B------:R-:W-:Y:S05]  /*8b60*/  @P0 BRA `(.L_x_165) ;  /* 0x0000000000040947 */ /* 0x000fea0003800000 */
[----:B------:R-:W-:Y:S01]  /*8b70*/  BPT.TRAP 0x1 ;  /* 0x000000040000795c */ /* 0x000fe20000300000 */
.L_x_165:
[----:B------:R-:W-:Y:S01]  /*8b80*/  IMAD R6, R11, 0x2, R16 ;  /* 0x000000020b067824 */ /* 0x000fe200078e0210 */
[----:B------:R-:W-:Y:S01]  /*8b90*/  R2UR UR9, R19 ;  /* 0x00000000130972ca */ /* 0x000fe200000e0000 */
[C-C-:B------:R-:W-:Y:S01]  /*8ba0*/  IMAD R10, R11.reuse, 0x2000, R20.reuse ;  /* 0x000020000b0a7824 */ /* 0x140fe200078e0214 */
[----:B------:R-:W-:Y:S01]  /*8bb0*/  UIADD3 UR4, UP0, UR20, 0xf0, URZ ;  /* 0x000000f014047890 */ /* 0x000fe2000ff1e03f */
[----:B------:R-:W-:Y:S01]  /*8bc0*/  IMAD R6, R6, 0x1c00, R20 ;  /* 0x00001c0006067824 */ /* 0x000fe200078e0214 */
[----:B------:R-:W-:Y:S01]  /*8bd0*/  R2UR UR11, R18 ;  /* 0x00000000120b72ca */ /* 0x000fe200000e0000 */
[----:B------:R-:W-:Y:S01]  /*8be0*/  VIADD R22, R22, 0xffffffff ;  /* 0xffffffff16167836 */ /* 0x000fe20000000000 */
[----:B------:R-:W-:Y:S01]  /*8bf0*/  R2UR UR5, R10 ;  /* 0x000000000a0572ca */ /* 0x000fe200000e0000 */
[----:B------:R-:W-:Y:S01]  /*8c00*/  UIADD3 UR22, UP1, UR20, 0x1f0, URZ ;  /* 0x000001f014167890 */ /* 0x000fe2000ff3e03f */
[----:B------:R-:W-:Y:S01]  /*8c10*/  R2UR UR7, R6 ;  /* 0x00000000060772ca */ /* 0x000fe200000e0000 */
[----:B------:R-:W-:Y:S01]  /*8c20*/  VIADD R11, R11, 0x1 ;  /* 0x000000010b0b7836 */ /* 0x000fe20000000000 */
[----:B------:R-:W-:Y:S01]  /*8c30*/  R2UR UR10, R21 ;  /* 0x00000000150a72ca */ /* 0x000fe200000e0000 */
[----:B------:R-:W-:Y:S01]  /*8c40*/  UIADD3.X UR23, URZ, UR21, URZ, UP1, !UPT ;  /* 0x000000153f177290 */ /* 0x000fe20008ffe43f */
[----:B------:R-:W-:Y:S01]  /*8c50*/  R2UR UR12, R4 ;  /* 0x00000000040c72ca */ /* 0x000fe200000e0000 */
[----:B------:R-:W-:Y:S01]  /*8c60*/  UMOV UR14, 0x0 ;  /* 0x00000000000e7882 */ /* 0x000fe20000000000 */
[----:B------:R-:W-:Y:S01]  /*8c70*/  R2UR UR18, R17 ;  /* 0x00000000111272ca */ /* 0x000fe200000e0000 */
[----:B------:R-:W-:Y:S01]  /*8c80*/  UMOV UR15, 0x10000000 ;  /* 0x10000000000f7882 */ /* 0x000fe20000000000 */
[----:B------:R-:W-:Y:S01]  /*8c90*/  ISETP.GT.AND P4, PT, R22, 0x1, PT ;  /* 0x000000011600780c */ /* 0x000fe20003f84270 */
[----:B------:R-:W-:Y:S01]  /*8ca0*/  UMOV UR24, 0x30000 ;  /* 0x0003000000187882 */ /* 0x000fe20000000000 */
[----:B------:R-:W-:Y:S01]  /*8cb0*/  ISETP.NE.AND P1, PT, R11, 0xa, PT ;  /* 0x0000000a0b00780c */ /* 0x000fe20003f25270 */
[----:B------:R-:W-:Y:S01]  /*8cc0*/  UIADD3 UR8, UR5, 0x180, URZ ;  /* 0x0000018005087890 */ /* 0x000fe2000fffe03f */
[----:B------:R-:W-:Y:S01]  /*8cd0*/  VIADD R21, R21, 0x80 ;  /* 0x0000008015157836 */ /* 0x000fe20000000000 */
[----:B------:R-:W-:Y:S01]  /*8ce0*/  UIADD3.X UR5, URZ, UR21, URZ, UP0, !UPT ;  /* 0x000000153f057290 */ /* 0x000fe200087fe43f */
[----:B------:R-:W-:Y:S01]  /*8cf0*/  SEL R6, RZ, 0x1, P1 ;  /* 0x00000001ff067807 */ /* 0x000fe20000800000 */
[----:B------:R-:W-:Y:S01]  /*8d00*/  UIADD3 UR7, UR7, 0x14180, URZ ;  /* 0x0001418007077890 */ /* 0x000fe2000fffe03f */
[----:B------:R-:W-:-:S02]  /*8d10*/  SEL R11, R11, RZ, P1 ;  /* 0x000000ff0b0b7207 */ /* 0x000fc40000800000 */
[----:B------:R-:W-:-:S04]  /*8d20*/  LOP3.LUT R5, R5, R6, RZ, 0x3c, !PT ;  /* 0x0000000605057212 */ /* 0x000fc800078e3cff */
[----:B------:R0:W-:Y:S02]  /*8d30*/  UTMALDG.3D [UR8], [UR4], desc[UR14] ;  /* 0x00000e08040075b4 */ /* 0x0001e40008011000 */
[----:B0-----:R-:W-:Y:S01]  /*8d40*/  UMOV UR8, UR7 ;  /* 0x0000000700087c82 */ /* 0x001fe20008000000 */
[----:B------:R-:W-:Y:S02]  /*8d50*/  UMOV UR11, UR18 ;  /* 0x00000012000b7c82 */ /* 0x000fe40008000000 */
[----:B------:R0:W-:Y:S02]  /*8d60*/  UTMALDG.3D.MULTICAST [UR8], [UR22], UR24, desc[UR14] ;  /* 0x00000e08160073b4 */ /* 0x0001e40008011818 */
[----:B0-----:R-:W-:Y:S05]  /*8d70*/  @P4 BRA `(.L_x_166) ;  /* 0xfffffffc00444947 */ /* 0x001fea000383ffff */
.L_x_162:
[----:B------:R-:W-:Y:S05]  /*8d80*/  BSYNC B1 ;  /* 0x0000000000017941 */ /* 0x000fea0003800000 */
.L_x_161:
[----:B------:R-:W-:Y:S01]  /*8d90*/  LOP3.LUT P5, RZ, R15, 0xff, RZ, 0xc0, !PT ;  /* 0x000000ff0fff7812 */ /* 0x000fe200078ac0ff */
[----:B------:R-:W-:Y:S01]  /*8da0*/  VIADD R6, R13, UR6 ;  /* 0x000000060d067c36 */ /* 0x000fe20008000000 */
[----:B------:R-:W-:Y:S01]  /*8db0*/  ULDC.64 UR4, c[0x0][0x650] ;  /* 0x0001940000047ab9 */ /* 0x000fe20000000a00 */
[----:B------:R-:W-:Y:S01]  /*8dc0*/  IMAD.U32 R11, RZ, RZ, UR6 ;  /* 0x00000006ff0b7e24 */ /* 0x000fe2000f8e00ff */
[----:B------:R-:W-:Y:S01]  /*8dd0*/  UISETP.GE.U32.AND UP0, UPT, UR6, 0xa, UPT ;  /* 0x0000000a0600788c */ /* 0x000fe2000bf06070 */
[----:B------:R-:W-:Y:S01]  /*8de0*/  BSSY B1, `(.L_x_167) ;  /* 0x000006b000017945 */ /* 0x000fe20003800000 */
[----:B------:R-:W-:Y:S02]  /*8df0*/  ISETP.GT.U32.AND P1, PT, R6, 0x9, PT ;  /* 0x000000090600780c */ /* 0x000fe40003f24070 */
[----:B------:R-:W-:Y:S02]  /*8e00*/  PRMT R15, RZ, 0x7610, R15 ;  /* 0x00007610ff0f7816 */ /* 0x000fe4000000000f */
[----:B------:R-:W-:-:S02]  /*8e10*/  ISETP.LT.U32.AND P1, PT, R11, 0xa, P1 ;  /* 0x0000000a0b00780c */ /* 0x000fc40000f21070 */
[----:B------:R-:W-:Y:S01]  /*8e20*/  PLOP3.LUT P4, PT, PT, PT, UP0, 0x80, 0x0 ;  /* 0x000000000000781c */ /* 0x000fe20003f8f008 */
[----:B------:R-:W0:Y:S01]  /*8e30*/  @P5 S2R R5, SR_CgaCtaId ;  /* 0x0000000000055919 */ /* 0x000e220000008800 */
[----:B------:R-:W-:-:S04]  /*8e40*/  @P5 MOV R4, 0x400 ;  /* 0x0000040000045802 */ /* 0x000fc80000000f00 */
[----:B0-----:R-:W-:Y:S01]  /*8e50*/  @P5 LEA R10, R5, R4, 0x18 ;  /* 0x00000004050a5211 */ /* 0x001fe200078ec0ff */
[----:B------:R-:W-:-:S03]  /*8e60*/  IMAD.WIDE.U32 R4, R6, -0x33333333, RZ ;  /* 0xcccccccd06047825 */ /* 0x000fc600078e00ff */
[----:B------:R0:W-:Y:S01]  /*8e70*/  @P5 SYNCS.ARRIVE.TRANS64.A1T0 RZ, [R10+URZ+0xd8], RZ ;  /* 0x0000d8ff0aff59a7 */ /* 0x0001e2000810003f */
[----:B------:R-:W-:Y:S01]  /*8e80*/  IADD3 R2, P5, R2, R8, RZ ;  /* 0x0000000802027210 */ /* 0x000fe20007fbe0ff */
[----:B------:R-:W-:Y:S01]  /*8e90*/  IMAD.MOV.U32 R4, RZ, RZ, -0x1 ;  /* 0xffffffffff047424 */ /* 0x000fe200078e00ff */
[----:B------:R-:W-:Y:S02]  /*8ea0*/  SHF.R.U32.HI R11, RZ, 0x3, R5 ;  /* 0x00000003ff0b7819 */ /* 0x000fe40000011605 */
[----:B------:R-:W-:Y:S01]  /*8eb0*/  SEL R5, RZ, 0x1, !P1 ;  /* 0x00000001ff057807 */ /* 0x000fe20004800000 */
[----:B------:R-:W-:Y:S01]  /*8ec0*/  IMAD.X R3, R3, 0x1, R0, P5 ;  /* 0x0000000103037824 */ /* 0x000fe200028e0600 */
[----:B------:R-:W-:Y:S01]  /*8ed0*/  ISETP.GE.U32.AND P1, PT, R2, UR4, PT ;  /* 0x0000000402007c0c */ /* 0x000fe2000bf26070 */
[----:B------:R-:W-:Y:S01]  /*8ee0*/  IMAD R13, R11, -0xa, R6 ;  /* 0xfffffff60b0d7824 */ /* 0x000fe200078e0206 */
[----:B------:R-:W-:Y:S01]  /*8ef0*/  LOP3.LUT R12, R12, R5, RZ, 0x3c, !PT ;  /* 0x000000050c0c7212 */ /* 0x000fe200078e3cff */
[----:B------:R-:W-:Y:S01]  /*8f00*/  IMAD.MOV.U32 R6, RZ, RZ, -0x1 ;  /* 0xffffffffff067424 */ /* 0x000fe200078e00ff */
[----:B------:R-:W-:Y:S01]  /*8f10*/  ISETP.GE.U32.AND.EX P1, PT, R3, UR5, PT, P1 ;  /* 0x0000000503007c0c */ /* 0x000fe2000bf26110 */
[----:B------:R-:W-:Y:S01]  /*8f20*/  IMAD.MOV.U32 R5, RZ, RZ, -0x1 ;  /* 0xffffffffff057424 */ /* 0x000fe200078e00ff */
[----:B------:R-:W-:-:S02]  /*8f30*/  @P4 LOP3.LUT R12, R12, 0x1, R11, 0x78, !PT ;  /* 0x000000010c0c4812 */ /* 0x000fc400078e780b */
[----:B0-----:R-:W-:-:S09]  /*8f40*/  PRMT R10, RZ, 0x7610, R10 ;  /* 0x00007610ff0a7816 */ /* 0x001fd2000000000a */
[----:B------:R-:W-:Y:S05]  /*8f50*/  @P1 BRA `(.L_x_168) ;  /* 0x00000004004c1947 */ /* 0x000fea0003800000 */
[----:B------:R-:W0:Y:S01]  /*8f60*/  S2R R18, SR_CTAID.X ;  /* 0x0000000000127919 */ /* 0x000e220000002500 */
[----:B------:R-:W-:Y:S01]  /*8f70*/  ULDC.64 UR4, c[0x0][0x628] ;  /* 0x00018a0000047ab9 */ /* 0x000fe20000000a00 */
[----:B------:R-:W1:Y:S01]  /*8f80*/  LDC R19, c[0x0][0x144] ;  /* 0x00005100ff137b82 */ /* 0x000e620000000800 */
[----:B------:R-:W-:Y:S01]  /*8f90*/  ISETP.NE.U32.AND P1, PT, RZ, UR4, PT ;  /* 0x00000004ff007c0c */ /* 0x000fe2000bf25070 */
[----:B------:R-:W2:Y:S01]  /*8fa0*/  S2R R6, SR_CTAID.Y ;  /* 0x0000000000067919 */ /* 0x000ea20000002600 */
[----:B------:R-:W-:Y:S01]  /*8fb0*/  ULDC UR8, c[0x0][0x630] ;  /* 0x00018c0000087ab9 */ /* 0x000fe20000000800 */
[----:B------:R-:W-:Y:S01]  /*8fc0*/  ULDC UR9, c[0x0][0x150] ;  /* 0x0000540000097ab9 */ /* 0x000fe20000000800 */
[----:B------:R-:W-:Y:S01]  /*8fd0*/  ISETP.NE.AND.EX P1, PT, RZ, UR5, PT, P1 ;  /* 0x00000005ff007c0c */ /* 0x000fe2000bf25310 */
[----:B------:R-:W-:Y:S02]  /*8fe0*/  IMAD.MOV.U32 R4, RZ, RZ, R2 ;  /* 0x000000ffff047224 */ /* 0x000fe400078e0002 */
[----:B------:R-:W-:Y:S01]  /*8ff0*/  IMAD.MOV.U32 R5, RZ, RZ, R3 ;  /* 0x000000ffff057224 */ /* 0x000fe200078e0003 */
[----:B0-----:R-:W-:-:S09]  /*9000*/  I2FP.F32.U32 R20, R18 ;  /* 0x0000001200147245 */ /* 0x001fd20000201000 */
[----:B------:R-:W-:Y:S05]  /*9010*/  @!P1 BRA `(.L_x_169) ;  /* 0x0000000000289947 */ /* 0x000fea0003800000 */
[----:B------:R-:W-:Y:S02]  /*9020*/  ULDC UR7, c[0x0][0x634] ;  /* 0x00018d0000077ab9 */ /* 0x000fe40000000800 */
[----:B------:R-:W-:-:S05]  /*9030*/  IADD3 R5, P1, R2, UR7, RZ ;  /* 0x0000000702057c10 */ /* 0x000fca000ff3e0ff */
[----:B------:R-:W-:-:S04]  /*9040*/  IMAD.X R17, RZ, RZ, R3, P1 ;  /* 0x000000ffff117224 */ /* 0x000fc800008e0603 */
[----:B------:R-:W-:-:S04]  /*9050*/  IMAD.WIDE.U32 R10, R17, UR4, RZ ;  /* 0x00000004110a7c25 */ /* 0x000fc8000f8e00ff */
[----:B------:R-:W-:-:S04]  /*9060*/  IMAD.WIDE.U32 R10, P1, R5, UR5, R10 ;  /* 0x00000005050a7c25 */ /* 0x000fc8000f82000a */
[----:B------:R-:W-:-:S04]  /*9070*/  IMAD.WIDE.U32 R4, R5, UR4, RZ ;  /* 0x0000000405047c25 */ /* 0x000fc8000f8e00ff */
[----:B------:R-:W-:Y:S01]  /*9080*/  IMAD.MOV.U32 R4, RZ, RZ, R11 ;  /* 0x000000ffff047224 */ /* 0x000fe200078e000b */
[----:B------:R-:W-:Y:S01]  /*9090*/  IADD3 RZ, P4, R5, R10, RZ ;  /* 0x0000000a05ff7210 */ /* 0x000fe20007f9e0ff */
[----:B------:R-:W-:-:S04]  /*90a0*/  IMAD.X R5, RZ, RZ, RZ, P1 ;  /* 0x000000ffff057224 */ /* 0x000fc800008e06ff */
[----:B------:R-:W-:-:S08]  /*90b0*/  IMAD.WIDE.U32.X R4, R17, UR5, R4, P4 ;  /* 0x0000000511047c25 */ /* 0x000fd0000a0e0404 */
.L_x_169:
[----:B------:R-:W-:Y:S01]  /*90c0*/  FMUL R20, R20, UR9 ;  /* 0x0000000914147c20 */ /* 0x000fe20008400000 */
[--C-:B------:R-:W-:Y:S01]  /*90d0*/  SHF.R.U64 R17, R4, UR8, R5.reuse ;  /* 0x0000000804117c19 */ /* 0x100fe20008001205 */
[----:B------:R-:W-:Y:S01]  /*90e0*/  ULDC.64 UR4, c[0x0][0x620] ;  /* 0x0001880000047ab9 */ /* 0x000fe20000000a00 */
[----:B------:R-:W-:Y:S01]  /*90f0*/  SHF.R.U32.HI R4, RZ, UR8, R5 ;  /* 0x00000008ff047c19 */ /* 0x000fe20008011605 */
[----:B------:R-:W-:Y:S01]  /*9100*/  ULDC.64 UR8, c[0x0][0x640] ;  /* 0x0001900000087ab9 */ /* 0x000fe20000000a00 */
[----:B------:R-:W-:Y:S01]  /*9110*/  IADD3 R5, P1, RZ, -R17, RZ ;  /* 0x80000011ff057210 */ /* 0x000fe20007f3e0ff */
[----:B------:R-:W0:Y:S01]  /*9120*/  F2I.U32.TRUNC.NTZ R20, R20 ;  /* 0x0000001400147305 */ /* 0x000e22000020f000 */
[----:B------:R-:W3:Y:S03]  /*9130*/  LDC R21, c[0x0][0x148] ;  /* 0x00005200ff157b82 */ /* 0x000ee60000000800 */
[----:B------:R-:W-:Y:S01]  /*9140*/  IMAD.X R4, RZ, RZ, ~R4, P1 ;  /* 0x000000ffff047224 */ /* 0x000fe200008e0e04 */
[----:B------:R-:W-:-:S03]  /*9150*/  ISETP.NE.U32.AND P1, PT, RZ, UR8, PT ;  /* 0x00000008ff007c0c */ /* 0x000fc6000bf25070 */
[----:B------:R-:W-:Y:S01]  /*9160*/  IMAD R4, R4, UR4, RZ ;  /* 0x0000000404047c24 */ /* 0x000fe2000f8e02ff */
[----:B------:R-:W-:-:S03]  /*9170*/  ISETP.NE.AND.EX P1, PT, RZ, UR9, PT, P1 ;  /* 0x00000009ff007c0c */ /* 0x000fc6000bf25310 */
[C---:B------:R-:W-:Y:S01]  /*9180*/  IMAD R11, R5.reuse, UR5, R4 ;  /* 0x00000005050b7c24 */ /* 0x040fe2000f8e0204 */
[----:B------:R-:W-:Y:S01]  /*9190*/  ULDC UR5, c[0x0][0x154] ;  /* 0x0000550000057ab9 */ /* 0x000fe20000000800 */
[----:B------:R-:W-:Y:S01]  /*91a0*/  IMAD.WIDE.U32 R4, R5, UR4, R2 ;  /* 0x0000000405047c25 */ /* 0x000fe2000f8e0002 */
[----:B------:R-:W-:-:S03]  /*91b0*/  ULDC UR4, c[0x0][0x618] ;  /* 0x0001860000047ab9 */ /* 0x000fc60000000800 */
[----:B0-----:R-:W-:Y:S02]  /*91c0*/  IMAD.MOV R10, RZ, RZ, -R20 ;  /* 0x000000ffff0a7224 */ /* 0x001fe400078e0a14 */
[----:B------:R-:W-:Y:S02]  /*91d0*/  IMAD.IADD R5, R5, 0x1, R11 ;  /* 0x0000000105057824 */ /* 0x000fe400078e020b */
[----:B-1----:R-:W-:Y:S01]  /*91e0*/  IMAD R18, R19, R10, R18 ;  /* 0x0000000a13127224 */ /* 0x002fe200078e0212 */
[----:B--2---:R-:W-:Y:S02]  /*91f0*/  I2FP.F32.U32 R10, R6 ;  /* 0x00000006000a7245 */ /* 0x004fe40000201000 */
[--C-:B------:R-:W-:Y:S02]  /*9200*/  SHF.R.U64 R19, R4, UR4, R5.reuse ;  /* 0x0000000404137c19 */ /* 0x100fe40008001205 */
[----:B------:R-:W-:Y:S01]  /*9210*/  SHF.R.U32.HI R4, RZ, UR4, R5 ;  /* 0x00000004ff047c19 */ /* 0x000fe20008011605 */
[----:B------:R-:W-:Y:S01]  /*9220*/  FMUL R10, R10, UR5 ;  /* 0x000000050a0a7c20 */ /* 0x000fe20008400000 */
[----:B------:R-:W-:-:S02]  /*9230*/  ULDC UR4, c[0x0][0x608] ;  /* 0x0001820000047ab9 */ /* 0x000fc40000000800 */
[--C-:B------:R-:W-:Y:S01]  /*9240*/  SHF.R.U64 R22, R19, UR4, R4.reuse ;  /* 0x0000000413167c19 */ /* 0x100fe20008001204 */
[----:B------:R0:W1:Y:S01]  /*9250*/  F2I.U32.TRUNC.NTZ R24, R10 ;  /* 0x0000000a00187305 */ /* 0x000062000020f000 */
[----:B------:R-:W-:Y:S01]  /*9260*/  SHF.R.U32.HI R5, RZ, UR4, R4 ;  /* 0x00000004ff057c19 */ /* 0x000fe20008011604 */
[----:B------:R-:W-:-:S03]  /*9270*/  ULDC UR4, c[0x0][0x658] ;  /* 0x0001960000047ab9 */ /* 0x000fc60000000800 */
[--C-:B------:R-:W-:Y:S02]  /*9280*/  SHF.R.U64 R20, R22, UR4, R5.reuse ;  /* 0x0000000416147c19 */ /* 0x100fe40008001205 */
[----:B------:R-:W-:-:S03]  /*9290*/  SHF.R.U32.HI R23, RZ, UR4, R5 ;  /* 0x00000004ff177c19 */ /* 0x000fc60008011605 */
[----:B------:R-:W-:Y:S02]  /*92a0*/  IMAD.MOV.U32 R4, RZ, RZ, R20 ;  /* 0x000000ffff047224 */ /* 0x000fe400078e0014 */
[----:B------:R-:W-:Y:S01]  /*92b0*/  IMAD.MOV.U32 R5, RZ, RZ, R23 ;  /* 0x000000ffff057224 */ /* 0x000fe200078e0017 */
[----:B0-----:R-:W-:Y:S06]  /*92c0*/  @!P1 BRA `(.L_x_170) ;  /* 0x0000000000289947 */ /* 0x001fec0003800000 */
        /* <DEDUP_REMOVED lines=10> */
.L_x_170:
[----:B------:R-:W-:Y:S01]  /*9370*/  ULDC UR4, c[0x0][0x648] ;  /* 0x0001920000047ab9 */ /* 0x000fe20000000800 */
[----:B------:R-:W-:Y:S01]  /*9380*/  LOP3.LUT R22, R22, UR16, RZ, 0xc0, !PT ;  /* 0x0000001016167c12 */ /* 0x000fe2000f8ec0ff */
[----:B-1----:R-:W-:Y:S01]  /*9390*/  IMAD.MOV R24, RZ, RZ, -R24 ;  /* 0x000000ffff187224 */ /* 0x002fe200078e0a18 */
[----:B------:R-:W-:Y:S01]  /*93a0*/  SHF.R.U64 R5, R4, UR4, R5 ;  /* 0x0000000404057c19 */ /* 0x000fe20008001205 */
[----:B------:R-:W-:Y:S01]  /*93b0*/  ULDC UR4, c[0x0][0x638] ;  /* 0x00018e0000047ab9 */ /* 0x000fe20000000800 */
[----:B------:R-:W-:Y:S01]  /*93c0*/  LOP3.LUT R19, R19, UR13, RZ, 0xc0, !PT ;  /* 0x0000000d13137c12 */ /* 0x000fe2000f8ec0ff */
[----:B---3--:R-:W-:Y:S01]  /*93d0*/  @P3 IMAD R18, R21, R24, R6 ;  /* 0x0000001815123224 */ /* 0x008fe200078e0206 */
[----:B------:R-:W-:Y:S01]  /*93e0*/  ULDC UR5, c[0x0][0x610] ;  /* 0x0001840000057ab9 */ /* 0x000fe20000000800 */
[----:B------:R-:W-:Y:S02]  /*93f0*/  IMAD.MOV R11, RZ, RZ, -R5 ;  /* 0x000000ffff0b7224 */ /* 0x000fe400078e0a05 */
[----:B------:R-:W-:-:S02]  /*9400*/  IMAD R5, R5, UR17, R22 ;  /* 0x0000001105057c24 */ /* 0x000fc4000f8e0216 */
[----:B------:R-:W-:Y:S01]  /*9410*/  IMAD R20, R11, UR4, R20 ;  /* 0x000000040b147c24 */ /* 0x000fe2000f8e0214 */
[----:B------:R-:W-:Y:S01]  /*9420*/  ULDC UR4, c[0x0][0x600] ;  /* 0x0001800000047ab9 */ /* 0x000fe20000000800 */
[----:B------:R-:W-:Y:S02]  /*9430*/  IMAD R18, R5, UR5, R18 ;  /* 0x0000000505127c24 */ /* 0x000fe4000f8e0212 */
[----:B------:R-:W-:Y:S02]  /*9440*/  IMAD R11, R20, UR4, R19 ;  /* 0x00000004140b7c24 */ /* 0x000fe4000f8e0213 */
[----:B------:R-:W-:Y:S02]  /*9450*/  IMAD.MOV.U32 R10, RZ, RZ, 0x1 ;  /* 0x00000001ff0a7424 */ /* 0x000fe400078e00ff */
[----:B------:R-:W-:Y:S01]  /*9460*/  IMAD.MOV.U32 R4, RZ, RZ, R17 ;  /* 0x000000ffff047224 */ /* 0x000fe200078e0011 */
[----:B------:R-:W-:Y:S02]  /*9470*/  SEL R5, R11, R18, !P3 ;  /* 0x000000120b057207 */ /* 0x000fe40005800000 */
[----:B------:R-:W-:-:S07]  /*9480*/  SEL R6, R18, R11, !P3 ;  /* 0x0000000b12067207 */ /* 0x000fce0005800000 */
.L_x_168:
[----:B------:R-:W-:Y:S05]  /*9490*/  BSYNC B1 ;  /* 0x0000000000017941 */ /* 0x000fea0003800000 */
.L_x_167:
[----:B------:R-:W-:-:S13]  /*94a0*/  LOP3.LUT P1, RZ, R10, 0xff, RZ, 0xc0, !PT ;  /* 0x000000ff0aff7812 */ /* 0x000fda000782c0ff */
[----:B------:R-:W-:Y:S05]  /*94b0*/  @P1 BRA `(.L_x_171) ;  /* 0xfffffff4003c1947 */ /* 0x000fea000383ffff */
[----:B------:R-:W-:Y:S05]  /*94c0*/  BSYNC B0 ;  /* 0x0000000000007941 */ /* 0x000fea0003800000 */
.L_x_159:
[----:B------:R-:W-:-:S03]  /*94d0*/  UMOV UR4, 0xffffffff ;  /* 0xffffffff00047882 */ /* 0x000fc60000000000 */
[----:B------:R-:W-:Y:S05]  /*94e0*/  BRA.DIV UR4, `(.L_x_172) ;  /* 0x0000000a04247947 */ /* 0x000fea000b800000 */
[----:B------:R-:W-:-:S13]  /*94f0*/  ELECT P0, URZ, PT ;  /* 0x00000000003f782f */ /* 0x000fda0003800000 */
.L_x_194:
[----:B------:R-:W-:Y:S04]  /*9500*/  BSSY B0, `(.L_x_173) ;  /* 0x0000061000007945 */ /* 0x000fe80003800000 */
[----:B------:R-:W-:Y:S05]  /*9510*/  @!P0 BRA `(.L_x_174) ;  /* 0x00000004007c8947 */ /* 0x000fea0003800000 */
[----:B------:R-:W-:-:S04]  /*9520*/  LOP3.LUT R7, R7, 0x2, RZ, 0xfc, !PT ;  /* 0x0000000207077812 */ /* 0x000fc800078efcff */
[----:B------:R-:W-:-:S13]  /*9530*/  ISETP.NE.AND P0, PT, R7, 0x3, PT ;  /* 0x000000030700780c */ /* 0x000fda0003f05270 */
[----:B------:R-:W-:Y:S05]  /*9540*/  @!P0 BRA `(.L_x_175) ;  /* 0x0000000000048947 */ /* 0x000fea0003800000 */
[----:B------:R-:W-:Y:S01]  /*9550*/  BPT.TRAP 0x1 ;  /* 0x000000040000795c */ /* 0x000fe20000300000 */
.L_x_175:
[----:B------:R-:W0:Y:S01]  /*9560*/  S2R R3, SR_CgaCtaId ;  /* 0x0000000000037919 */ /* 0x000e220000008800 */
[----:B------:R-:W-:Y:S02]  /*9570*/  MOV R0, 0x400 ;  /* 0x0000040000007802 */ /* 0x000fe40000000f00 */
[----:B------:R-:W-:Y:S02]  /*9580*/  SHF.L.U32 R2, R12, 0x1f, RZ ;  /* 0x0000001f0c027819 */ /* 0x000fe400000006ff */
[----:B0-----:R-:W-:-:S05]  /*9590*/  LEA R0, R3, R0, 0x18 ;  /* 0x0000000003007211 */ /* 0x001fca00078ec0ff */
[----:B------:R-:W-:-:S04]  /*95a0*/  VIADD R0, R0, 0x50 ;  /* 0x0000005000007836 */ /* 0x000fc80000000000 */
[C---:B------:R-:W-:Y:S02]  /*95b0*/  IMAD R5, R13.reuse, 0x8, R0 ;  /* 0x000000080d057824 */ /* 0x040fe400078e0200 */
[----:B------:R-:W-:Y:S02]  /*95c0*/  VIADD R13, R13, 0x1 ;  /* 0x000000010d0d7836 */ /* 0x000fe40000000000 */
[----:B------:R-:W0:Y:S03]  /*95d0*/  SYNCS.PHASECHK.TRANS64.TRYWAIT P0, [R5+URZ], R2 ;  /* 0x00000002050075a7 */ /* 0x000e26000800017f */
[----:B------:R-:W-:-:S04]  /*95e0*/  ISETP.NE.AND P1, PT, R13, 0xa, PT ;  /* 0x0000000a0d00780c */ /* 0x000fc80003f25270 */
[----:B------:R-:W-:Y:S02]  /*95f0*/  SEL R3, RZ, 0x1, P1 ;  /* 0x00000001ff037807 */ /* 0x000fe40000800000 */
[----:B------:R-:W-:Y:S02]  /*9600*/  SEL R13, R13, RZ, P1 ;  /* 0x000000ff0d0d7207 */ /* 0x000fe40000800000 */
[----:B------:R-:W-:-:S03]  /*9610*/  LOP3.LUT R12, R12, R3, RZ, 0x3c, !PT ;  /* 0x000000030c0c7212 */ /* 0x000fc600078e3cff */
[----:B------:R-:W-:Y:S01]  /*9620*/  IMAD R7, R13, 0x8, R0 ;  /* 0x000000080d077824 */ /* 0x000fe200078e0200 */
[----:B------:R-:W-:Y:S01]  /*9630*/  SHF.L.U32 R4, R12, 0x1f, RZ ;  /* 0x0000001f0c047819 */ /* 0x000fe200000006ff */
[----:B0-----:R-:W-:Y:S06]  /*9640*/  @!P0 BRA `(.L_x_176) ;  /* 0x0000000400f08947 */ /* 0x001fec0003800000 */
.L_x_195:
[----:B------:R-:W1:Y:S01]  /*9650*/  SYNCS.PHASECHK.TRANS64.TRYWAIT P0, [R7+URZ], R4 ;  /* 0x00000004070075a7 */ /* 0x000e62000800017f */
[----:B0-----:R-:W-:-:S05]  /*9660*/  VIADD R2, R13, 0x1 ;  /* 0x000000010d027836 */ /* 0x001fca0000000000 */
[----:B------:R-:W-:-:S04]  /*9670*/  ISETP.NE.AND P1, PT, R2, 0xa, PT ;  /* 0x0000000a0200780c */ /* 0x000fc80003f25270 */
[----:B------:R-:W-:Y:S02]  /*9680*/  SEL R3, RZ, 0x1, P1 ;  /* 0x00000001ff037807 */ /* 0x000fe40000800000 */
[----:B------:R-:W-:Y:S02]  /*9690*/  SEL R9, R2, RZ, P1 ;  /* 0x000000ff02097207 */ /* 0x000fe40000800000 */
[----:B------:R-:W-:-:S03]  /*96a0*/  LOP3.LUT R12, R12, R3, RZ, 0x3c, !PT ;  /* 0x000000030c0c7212 */ /* 0x000fc600078e3cff */
[----:B------:R-:W-:Y:S01]  /*96b0*/  IMAD R6, R9, 0x8, R0 ;  /* 0x0000000809067824 */ /* 0x000fe200078e0200 */
[----:B------:R-:W-:Y:S01]  /*96c0*/  SHF.L.U32 R5, R12, 0x1f, RZ ;  /* 0x0000001f0c057819 */ /* 0x000fe200000006ff */
[----:B-1----:R-:W-:Y:S06]  /*96d0*/  @!P0 BRA `(.L_x_177) ;  /* 0x0000000400e08947 */ /* 0x002fec0003800000 */
.L_x_196:
[----:B------:R-:W1:Y:S01]  /*96e0*/  SYNCS.PHASECHK.TRANS64.TRYWAIT P0, [R6+URZ], R5 ;  /* 0x00000005060075a7 */ /* 0x000e62000800017f */
[----:B------:R-:W-:-:S05]  /*96f0*/  VIADD R2, R9, 0x1 ;  /* 0x0000000109027836 */ /* 0x000fca0000000000 */
[----:B------:R-:W-:-:S04]  /*9700*/  ISETP.NE.AND P1, PT, R2, 0xa, PT ;  /* 0x0000000a0200780c */ /* 0x000fc80003f25270 */
[----:B------:R-:W-:Y:S02]  /*9710*/  SEL R3, RZ, 0x1, P1 ;  /* 0x00000001ff037807 */ /* 0x000fe40000800000 */
[----:B0-----:R-:W-:Y:S02]  /*9720*/  SEL R7, R2, RZ, P1 ;  /* 0x000000ff02077207 */ /* 0x001fe40000800000 */
[----:B------:R-:W-:-:S03]  /*9730*/  LOP3.LUT R12, R12, R3, RZ, 0x3c, !PT ;  /* 0x000000030c0c7212 */ /* 0x000fc600078e3cff */
[----:B------:R-:W-:Y:S01]  /*9740*/  IMAD R9, R7, 0x8, R0 ;  /* 0x0000000807097824 */ /* 0x000fe200078e0200 */
[----:B------:R-:W-:Y:S01]  /*9750*/  SHF.L.U32 R4, R12, 0x1f, RZ ;  /* 0x0000001f0c047819 */ /* 0x000fe200000006ff */
[----:B-1----:R-:W-:Y:S06]  /*9760*/  @!P0 BRA `(.L_x_178) ;  /* 0x0000000400d08947 */ /* 0x002fec0003800000 */
.L_x_197:
[----:B------:R-:W1:Y:S01]  /*9770*/  SYNCS.PHASECHK.TRANS64.TRYWAIT P0, [R9+URZ], R4 ;  /* 0x00000004090075a7 */ /* 0x000e62000800017f */
[----:B------:R-:W-:-:S05]  /*9780*/  VIADD R2, R7, 0x1 ;  /* 0x0000000107027836 */ /* 0x000fca0000000000 */
[----:B------:R-:W-:-:S04]  /*9790*/  ISETP.NE.AND P1, PT, R2, 0xa, PT ;  /* 0x0000000a0200780c */ /* 0x000fc80003f25270 */
[----:B------:R-:W-:Y:S02]  /*97a0*/  SEL R3, RZ, 0x1, P1 ;  /* 0x00000001ff037807 */ /* 0x000fe40000800000 */
[----:B------:R-:W-:Y:S02]  /*97b0*/  SEL R7, R2, RZ, P1 ;  /* 0x000000ff02077207 */ /* 0x000fe40000800000 */
[----:B------:R-:W-:-:S03]  /*97c0*/  LOP3.LUT R12, R12, R3, RZ, 0x3c, !PT ;  /* 0x000000030c0c7212 */ /* 0x000fc600078e3cff */
[----:B0-----:R-:W-:Y:S01]  /*97d0*/  IMAD R6, R7, 0x8, R0 ;  /* 0x0000000807067824 */ /* 0x001fe200078e0200 */
[----:B------:R-:W-:Y:S01]  /*97e0*/  SHF.L.U32 R5, R12, 0x1f, RZ ;  /* 0x0000001f0c057819 */ /* 0x000fe200000006ff */
[----:B-1----:R-:W-:Y:S06]  /*97f0*/  @!P0 BRA `(.L_x_179) ;  /* 0x0000000400c08947 */ /* 0x002fec0003800000 */
.L_x_198:
        /* <DEDUP_REMOVED lines=9> */
.L_x_199:
        /* <DEDUP_REMOVED lines=9> */
.L_x_200:
        /* <DEDUP_REMOVED lines=9> */
.L_x_201:
        /* <DEDUP_REMOVED lines=9> */
.L_x_202:
[----:B------:R-:W1:Y:S01]  /*9a40*/  SYNCS.PHASECHK.TRANS64.TRYWAIT P0, [R6+URZ], R5 ;  /* 0x00000005060075a7 */ /* 0x000e62000800017f */
[----:B------:R-:W-:-:S05]  /*9a50*/  VIADD R2, R7, 0x1 ;  /* 0x0000000107027836 */ /* 0x000fca0000000000 */
[----:B------:R-:W-:-:S04]  /*9a60*/  ISETP.NE.AND P1, PT, R2, 0xa, PT ;  /* 0x0000000a0200780c */ /* 0x000fc80003f25270 */
[----:B0-----:R-:W-:Y:S02]  /*9a70*/  SEL R4, RZ, 0x1, P1 ;  /* 0x00000001ff047807 */ /* 0x001fe40000800000 */
[----:B------:R-:W-:Y:S02]  /*9a80*/  SEL R3, R2, RZ, P1 ;  /* 0x000000ff02037207 */ /* 0x000fe40000800000 */
[----:B------:R-:W-:Y:S01]  /*9a90*/  LOP3.LUT R4, R11, R4, RZ, 0x3c, !PT ;  /* 0x000000040b047212 */ /* 0x000fe200078e3cff */
[----:B-1----:R-:W-:Y:S06]  /*9aa0*/  @!P0 BRA `(.L_x_184) ;  /* 0x0000000400788947 */ /* 0x002fec0003800000 */
.L_x_203:
[----:B------:R-:W-:Y:S01]  /*9ab0*/  IMAD R3, R3, 0x8, R0 ;  /* 0x0000000803037824 */ /* 0x000fe200078e0200 */
[----:B------:R-:W-:-:S07]  /*9ac0*/  SHF.L.U32 R0, R4, 0x1f, RZ ;  /* 0x0000001f04007819 */ /* 0x000fce00000006ff */
.L_x_185:
[----:B-1----:R1:W2:Y:S02]  /*9ad0*/  SYNCS.PHASECHK.TRANS64.TRYWAIT P0, [R3+URZ], R0 ;  /* 0x00000000030075a7 */ /* 0x0022a4000800017f */
[----:B--2---:R-:W-:Y:S05]  /*9ae0*/  @!P0 NANOSLEEP.SYNCS 0x989680 ;  /* 0x009896800000895d */ /* 0x004fea0003900000 */
[----:B------:R-:W2:Y:S02]  /*9af0*/  @!P0 SYNCS.PHASECHK.TRANS64 P0, [R3+URZ], R0 ;  /* 0x00000000030085a7 */ /* 0x000ea4000800007f */
[----:B--2---:R-:W-:Y:S05]  /*9b00*/  @!P0 BRA `(.L_x_185) ;  /* 0xfffffffc00f08947 */ /* 0x004fea000383ffff */
.L_x_174:
[----:B------:R-:W-:Y:S05]  /*9b10*/  BSYNC B0 ;  /* 0x0000000000007941 */ /* 0x000fea0003800000 */
.L_x_173:
[----:B------:R-:W-:Y:S05]  /*9b20*/  EXIT ;  /* 0x000000000000794d */ /* 0x000fea0003800000 */
.L_x_20:
[----:B0-----:R-:W-:-:S04]  /*9b30*/  IMAD.U32 R19, RZ, RZ, UR11 ;  /* 0x0000000bff137e24 */ /* 0x001fc8000f8e00ff */
[----:B------:R0:W1:Y:S03]  /*9b40*/  SYNCS.PHASECHK.TRANS64.TRYWAIT P0, [R19+URZ+-0x8], R18 ;  /* 0xfffff812130075a7 */ /* 0x000066000800017f */
[----:B-1----:R-:W-:Y:S05]  /*9b50*/  @!P0 NANOSLEEP.SYNCS 0x989680 ;  /* 0x009896800000895d */ /* 0x002fea0003900000 */
[----:B------:R-:W1:Y:S02]  /*9b60*/  @!P0 SYNCS.PHASECHK.TRANS64 P0, [R19+URZ+-0x8], R18 ;  /* 0xfffff812130085a7 */ /* 0x000e64000800007f */
[----:B-1----:R-:W-:Y:S05]  /*9b70*/  @!P0 BRA `(.L_x_20) ;  /* 0xfffffffc00ec8947 */ /* 0x002fea000383ffff */
[----:B------:R-:W-:Y:S05]  /*9b80*/  BRA `(.L_x_186) ;  /* 0xffffff7800fc7947 */ /* 0x000fea000383ffff */
.L_x_25:
[----:B-1----:R-:W-:-:S04]  /*9b90*/  IMAD.U32 R19, RZ, RZ, UR5 ;  /* 0x00000005ff137e24 */ /* 0x002fc8000f8e00ff */
[----:B------:R1:W4:Y:S03]  /*9ba0*/  SYNCS.PHASECHK.TRANS64.TRYWAIT P0, [R19+URZ], R18 ;  /* 0x00000012130075a7 */ /* 0x000326000800017f */
[----:B----4-:R-:W-:Y:S05]  /*9bb0*/  @!P0 NANOSLEEP.SYNCS 0x989680 ;  /* 0x009896800000895d */ /* 0x010fea0003900000 */
[----:B------:R-:W4:Y:S02]  /*9bc0*/  @!P0 SYNCS.PHASECHK.TRANS64 P0, [R19+URZ], R18 ;  /* 0x00000012130085a7 */ /* 0x000f24000800007f */
[----:B----4-:R-:W-:Y:S05]  /*9bd0*/  @!P0 BRA `(.L_x_25) ;  /* 0xfffffffc00ec8947 */ /* 0x010fea000383ffff */
[----:B------:R-:W-:Y:S05]  /*9be0*/  BRA `(.L_x_24) ;  /* 0xffffff8000047947 */ /* 0x000fea000383ffff */
.L_x_31:
[----:B-1----:R-:W-:-:S04]  /*9bf0*/  IMAD.U32 R21, RZ, RZ, UR19 ;  /* 0x00000013ff157e24 */ /* 0x002fc8000f8e00ff */
[----:B------:R1:W4:Y:S03]  /*9c00*/  SYNCS.PHASECHK.TRANS64.TRYWAIT P0, [R21+URZ], R20 ;  /* 0x00000014150075a7 */ /* 0x000326000800017f */
[----:B----4-:R-:W-:Y:S05]  /*9c10*/  @!P0 NANOSLEEP.SYNCS 0x989680 ;  /* 0x009896800000895d */ /* 0x010fea0003900000 */
[----:B------:R-:W4:Y:S02]  /*9c20*/  @!P0 SYNCS.PHASECHK.TRANS64 P0, [R21+URZ], R20 ;  /* 0x00000014150085a7 */ /* 0x000f24000800007f */
[----:B----4-:R-:W-:Y:S05]  /*9c30*/  @!P0 BRA `(.L_x_31) ;  /* 0xfffffffc00ec8947 */ /* 0x010fea000383ffff */
[----:B------:R-:W-:Y:S05]  /*9c40*/  BRA `(.L_x_30) ;  /* 0xffffff8c00b87947 */ /* 0x000fea000383ffff */
.L_x_39:
[----:B0-----:R-:W-:-:S04]  /*9c50*/  IMAD.U32 R19, RZ, RZ, UR11 ;  /* 0x0000000bff137e24 */ /* 0x001fc8000f8e00ff */
[----:B------:R0:W1:Y:S03]  /*9c60*/  SYNCS.PHASECHK.TRANS64.TRYWAIT P0, [R19+URZ+0x8], R18 ;  /* 0x00000812130075a7 */ /* 0x000066000800017f */
[----:B-1----:R-:W-:Y:S05]  /*9c70*/  @!P0 NANOSLEEP.SYNCS 0x989680 ;  /* 0x009896800000895d */ /* 0x002fea0003900000 */
[----:B------:R-:W1:Y:S02]  /*9c80*/  @!P0 SYNCS.PHASECHK.TRANS64 P0, [R19+URZ+0x8], R18 ;  /* 0x00000812130085a7 */ /* 0x000e64000800007f */
[----:B-1----:R-:W-:Y:S05]  /*9c90*/  @!P0 BRA `(.L_x_39) ;  /* 0xfffffffc00ec8947 */ /* 0x002fea000383ffff */
[----:B------:R-:W-:Y:S05]  /*9ca0*/  BRA `(.L_x_187) ;  /* 0xffffffa000947947 */ /* 0x000fea000383ffff */
.L_x_160:
[----:B------:R-:W-:Y:S01]  /*9cb0*/  BSSY B1, `(.L_x_188) ;  /* 0x0000006000017945 */ /* 0x000fe20003800000 */
[----:B------:R-:W-:-:S07]  /*9cc0*/  IMAD.MOV.U32 R10, RZ, RZ, -0x1 ;  /* 0xffffffffff0a7424 */ /* 0x000fce00078e00ff */
[----:B------:R-:W-:Y:S05]  /*9cd0*/  WARPSYNC.COLLECTIVE R10, `(.L_x_189) ;  /* 0x000000000a0c7348 */ /* 0x000fea0003c00000 */
[----:B------:R-:W-:Y:S02]  /*9ce0*/  ELECT P1, UR62, PT ;  /* 0x00000000003e782f */ /* 0x000fe40003820000 */
[----:B------:R-:W-:Y:S01]  /*9cf0*/  MOV R10, UR62 ;  /* 0x0000003e000a7c02 */ /* 0x000fe20008000f00 */
[----:B------:R-:W-:Y:S10]  /*9d00*/  ENDCOLLECTIVE ;  /* 0x000000000000791b */ /* 0x000ff40003800000 */
.L_x_189:
[----:B------:R-:W-:Y:S05]  /*9d10*/  BSYNC B1 ;  /* 0x0000000000017941 */ /* 0x000fea0003800000 */
.L_x_188:
[----:B------:R-:W-:Y:S05]  /*9d20*/  BRA `(.L_x_190) ;  /* 0xffffffec002c7947 */ /* 0x000fea000383ffff */
.L_x_163:
[----:B0-----:R0:W1:Y:S02]  /*9d30*/  SYNCS.PHASECHK.TRANS64.TRYWAIT P1, [R19+URZ+0x50], R6 ;  /* 0x00005006130075a7 */ /* 0x001064000802017f */
[----:B-1----:R-:W-:Y:S05]  /*9d40*/  @!P1 NANOSLEEP.SYNCS 0x989680 ;  /* 0x009896800000995d */ /* 0x002fea0003900000 */
[----:B------:R-:W1:Y:S02]  /*9d50*/  @!P1 SYNCS.PHASECHK.TRANS64 P1, [R19+URZ+0x50], R6 ;  /* 0x00005006130095a7 */ /* 0x000e64000802007f */
[----:B-1----:R-:W-:Y:S05]  /*9d60*/  @!P1 BRA `(.L_x_163) ;  /* 0xfffffffc00f09947 */ /* 0x002fea000383ffff */
[----:B------:R-:W-:Y:S05]  /*9d70*/  BRA `(.L_x_191) ;  /* 0xffffffec00647947 */ /* 0x000fea000383ffff */
.L_x_172:
[----:B------:R-:W-:Y:S01]  /*9d80*/  BSSY B0, `(.L_x_192) ;  /* 0x0000006000007945 */ /* 0x000fe20003800000 */
[----:B------:R-:W-:-:S07]  /*9d90*/  IMAD.MOV.U32 R10, RZ, RZ, -0x1 ;  /* 0xffffffffff0a7424 */ /* 0x000fce00078e00ff */
[----:B------:R-:W-:Y:S05]  /*9da0*/  WARPSYNC.COLLECTIVE R10, `(.L_x_193) ;  /* 0x000000000a0c7348 */ /* 0x000fea0003c00000 */
[----:B------:R-:W-:Y:S02]  /*9db0*/  ELECT P1, UR62, PT ;  /* 0x00000000003e782f */ /* 0x000fe40003820000 */
[----:B------:R-:W-:Y:S01]  /*9dc0*/  MOV R10, UR62 ;  /* 0x0000003e000a7c02 */ /* 0x000fe20008000f00 */
[----:B------:R-:W-:Y:S10]  /*9dd0*/  ENDCOLLECTIVE ;  /* 0x000000000000791b */ /* 0x000ff40003800000 */
.L_x_193:
[----:B------:R-:W-:Y:S05]  /*9de0*/  BSYNC B0 ;  /* 0x0000000000007941 */ /* 0x000fea0003800000 */
.L_x_192:
[----:B------:R-:W-:Y:S01]  /*9df0*/  PLOP3.LUT P0, PT, P1, PT, PT, 0x80, 0x0 ;  /* 0x000000000000781c */ /* 0x000fe20000f0f070 */
[----:B------:R-:W-:-:S12]  /*9e00*/  BRA `(.L_x_194) ;  /* 0xfffffff400bc7947 */ /* 0x000fd8000383ffff */
.L_x_176:
[----:B0-----:R0:W1:Y:S02]  /*9e10*/  SYNCS.PHASECHK.TRANS64.TRYWAIT P0, [R5+URZ], R2 ;  /* 0x00000002050075a7 */ /* 0x001064000800017f */
[----:B-1----:R-:W-:Y:S05]  /*9e20*/  @!P0 NANOSLEEP.SYNCS 0x989680 ;  /* 0x009896800000895d */ /* 0x002fea0003900000 */
[----:B------:R-:W1:Y:S02]  /*9e30*/  @!P0 SYNCS.PHASECHK.TRANS64 P0, [R5+URZ], R2 ;  /* 0x00000002050085a7 */ /* 0x000e64000800007f */
[----:B-1----:R-:W-:Y:S05]  /*9e40*/  @!P0 BRA `(.L_x_176) ;  /* 0xfffffffc00f08947 */ /* 0x002fea000383ffff */
[----:B------:R-:W-:Y:S05]  /*9e50*/  BRA `(.L_x_195) ;  /* 0xfffffff400fc7947 */ /* 0x000fea000383ffff */
.L_x_177:
[----:B0-----:R0:W1:Y:S02]  /*9e60*/  SYNCS.PHASECHK.TRANS64.TRYWAIT P0, [R7+URZ], R4 ;  /* 0x00000004070075a7 */ /* 0x001064000800017f */
[----:B-1----:R-:W-:Y:S05]  /*9e70*/  @!P0 NANOSLEEP.SYNCS 0x989680 ;  /* 0x009896800000895d */ /* 0x002fea0003900000 */
[----:B------:R-:W1:Y:S02]  /*9e80*/  @!P0 SYNCS.PHASECHK.TRANS64 P0, [R7+URZ], R4 ;  /* 0x00000004070085a7 */ /* 0x000e64000800007f */
[----:B-1----:R-:W-:Y:S05]  /*9e90*/  @!P0 BRA `(.L_x_177) ;  /* 0xfffffffc00f08947 */ /* 0x002fea000383ffff */
[----:B------:R-:W-:Y:S05]  /*9ea0*/  BRA `(.L_x_196) ;  /* 0xfffffff8000c7947 */ /* 0x000fea000383ffff */
.L_x_178:
[----:B0-----:R0:W1:Y:S02]  /*9eb0*/  SYNCS.PHASECHK.TRANS64.TRYWAIT P0, [R6+URZ], R5 ;  /* 0x00000005060075a7 */ /* 0x001064000800017f */
[----:B-1----:R-:W-:Y:S05]  /*9ec0*/  @!P0 NANOSLEEP.SYNCS 0x989680 ;  /* 0x009896800000895d */ /* 0x002fea0003900000 */
[----:B------:R-:W1:Y:S02]  /*9ed0*/  @!P0 SYNCS.PHASECHK.TRANS64 P0, [R6+URZ], R5 ;  /* 0x00000005060085a7 */ /* 0x000e64000800007f */
[----:B-1----:R-:W-:Y:S05]  /*9ee0*/  @!P0 BRA `(.L_x_178) ;  /* 0xfffffffc00f08947 */ /* 0x002fea000383ffff */
[----:B------:R-:W-:Y:S05]  /*9ef0*/  BRA `(.L_x_197) ;  /* 0xfffffff8001c7947 */ /* 0x000fea000383ffff */
.L_x_179:
[----:B0-----:R0:W1:Y:S02]  /*9f00*/  SYNCS.PHASECHK.TRANS64.TRYWAIT P0, [R9+URZ], R4 ;  /* 0x00000004090075a7 */ /* 0x001064000800017f */
[----:B-1----:R-:W-:Y:S05]  /*9f10*/  @!P0 NANOSLEEP.SYNCS 0x989680 ;  /* 0x009896800000895d */ /* 0x002fea0003900000 */
[----:B------:R-:W1:Y:S02]  /*9f20*/  @!P0 SYNCS.PHASECHK.TRANS64 P0, [R9+URZ], R4 ;  /* 0x00000004090085a7 */ /* 0x000e64000800007f */
[----:B-1----:R-:W-:Y:S05]  /*9f30*/  @!P0 BRA `(.L_x_179) ;  /* 0xfffffffc00f08947 */ /* 0x002fea000383ffff */
[----:B------:R-:W-:Y:S05]  /*9f40*/  BRA `(.L_x_198) ;  /* 0xfffffff8002c7947 */ /* 0x000fea000383ffff */
.L_x_180:
[----:B0-----:R0:W1:Y:S02]  /*9f50*/  SYNCS.PHASECHK.TRANS64.TRYWAIT P0, [R6+URZ], R5 ;  /* 0x00000005060075a7 */ /* 0x001064000800017f */
[----:B-1----:R-:W-:Y:S05]  /*9f60*/  @!P0 NANOSLEEP.SYNCS 0x989680 ;  /* 0x009896800000895d */ /* 0x002fea0003900000 */
[----:B------:R-:W1:Y:S02]  /*9f70*/  @!P0 SYNCS.PHASECHK.TRANS64 P0, [R6+URZ], R5 ;  /* 0x00000005060085a7 */ /* 0x000e64000800007f */
[----:B-1----:R-:W-:Y:S05]  /*9f80*/  @!P0 BRA `(.L_x_180) ;  /* 0xfffffffc00f08947 */ /* 0x002fea000383ffff */
[----:B------:R-:W-:Y:S05]  /*9f90*/  BRA `(.L_x_199) ;  /* 0xfffffff8003c7947 */ /* 0x000fea000383ffff */
.L_x_181:
[----:B0-----:R0:W1:Y:S02]  /*9fa0*/  SYNCS.PHASECHK.TRANS64.TRYWAIT P0, [R9+URZ], R4 ;  /* 0x00000004090075a7 */ /* 0x001064000800017f */
[----:B-1----:R-:W-:Y:S05]  /*9fb0*/  @!P0 NANOSLEEP.SYNCS 0x989680 ;  /* 0x009896800000895d */ /* 0x002fea0003900000 */
[----:B------:R-:W1:Y:S02]  /*9fc0*/  @!P0 SYNCS.PHASECHK.TRANS64 P0, [R9+URZ], R4 ;  /* 0x00000004090085a7 */ /* 0x000e64000800007f */
[----:B-1----:R-:W-:Y:S05]  /*9fd0*/  @!P0 BRA `(.L_x_181) ;  /* 0xfffffffc00f08947 */ /* 0x002fea000383ffff */
[----:B------:R-:W-:Y:S05]  /*9fe0*/  BRA `(.L_x_200) ;  /* 0xfffffff8004c7947 */ /* 0x000fea000383ffff */
.L_x_182:
[----:B0-----:R0:W1:Y:S02]  /*9ff0*/  SYNCS.PHASECHK.TRANS64.TRYWAIT P0, [R6+URZ], R5 ;  /* 0x00000005060075a7 */ /* 0x001064000800017f */
[----:B-1----:R-:W-:Y:S05]  /*a000*/  @!P0 NANOSLEEP.SYNCS 0x989680 ;  /* 0x009896800000895d */ /* 0x002fea0003900000 */
[----:B------:R-:W1:Y:S02]  /*a010*/  @!P0 SYNCS.PHASECHK.TRANS64 P0, [R6+URZ], R5 ;  /* 0x00000005060085a7 */ /* 0x000e64000800007f */
[----:B-1----:R-:W-:Y:S05]  /*a020*/  @!P0 BRA `(.L_x_182) ;  /* 0xfffffffc00f08947 */ /* 0x002fea000383ffff */
[----:B------:R-:W-:Y:S05]  /*a030*/  BRA `(.L_x_201) ;  /* 0xfffffff8005c7947 */ /* 0x000fea000383ffff */
.L_x_183:
[----:B0-----:R0:W1:Y:S02]  /*a040*/  SYNCS.PHASECHK.TRANS64.TRYWAIT P0, [R9+URZ], R4 ;  /* 0x00000004090075a7 */ /* 0x001064000800017f */
[----:B-1----:R-:W-:Y:S05]  /*a050*/  @!P0 NANOSLEEP.SYNCS 0x989680 ;  /* 0x009896800000895d */ /* 0x002fea0003900000 */
[----:B------:R-:W1:Y:S02]  /*a060*/  @!P0 SYNCS.PHASECHK.TRANS64 P0, [R9+URZ], R4 ;  /* 0x00000004090085a7 */ /* 0x000e64000800007f */
[----:B-1----:R-:W-:Y:S05]  /*a070*/  @!P0 BRA `(.L_x_183) ;  /* 0xfffffffc00f08947 */ /* 0x002fea000383ffff */
[----:B------:R-:W-:Y:S05]  /*a080*/  BRA `(.L_x_202) ;  /* 0xfffffff8006c7947 */ /* 0x000fea000383ffff */
.L_x_184:
[----:B0-----:R0:W1:Y:S02]  /*a090*/  SYNCS.PHASECHK.TRANS64.TRYWAIT P0, [R6+URZ], R5 ;  /* 0x00000005060075a7 */ /* 0x001064000800017f */
[----:B-1----:R-:W-:Y:S05]  /*a0a0*/  @!P0 NANOSLEEP.SYNCS 0x989680 ;  /* 0x009896800000895d */ /* 0x002fea0003900000 */
[----:B------:R-:W1:Y:S02]  /*a0b0*/  @!P0 SYNCS.PHASECHK.TRANS64 P0, [R6+URZ], R5 ;  /* 0x00000005060085a7 */ /* 0x000e64000800007f */
[----:B-1----:R-:W-:Y:S05]  /*a0c0*/  @!P0 BRA `(.L_x_184) ;  /* 0xfffffffc00f08947 */ /* 0x002fea000383ffff */
[----:B------:R-:W-:Y:S05]  /*a0d0*/  BRA `(.L_x_203) ;  /* 0xfffffff800747947 */ /* 0x000fea000383ffff */
.L_x_204:
[----:B------:R-:W-:-:S00]  /*a0e0*/  BRA `(.L_x_204) ;  /* 0xfffffffc00fc7947 */ /* 0x000fc0000383ffff */
[----:B------:R-:W-:-:S00]  /*a0f0*/  NOP ;  /* 0x0000000000007918 */ /* 0x000fc00000000000 */
        /* <DEDUP_REMOVED lines=8> */
.L_x_205:


//--------------------- .nv.shared._ZN7cutlass13device_kernelINS_4gemm6kernel13GemmUniversalIN4cute5tupleIJiiiiEEENS1_10collective13CollectiveMmaINS1_37MainloopSm90TmaGmmaWarpSpecializedFP8ILi10ENS5_IJNS4_1CILi2EEENSA_ILi1EEESC_EEENS1_32KernelTmaWarpSpecializedPingpongEEENS5_IJNSA_ILi64EEENSA_ILi112EEENSA_ILi128EEEEEENS_12float_e4m3_tENS5_IJlSC_lEEESK_SL_NS4_8TiledMMAINS4_8MMA_AtomIJNS4_4SM904GMMA30MMA_64x16x32_F32E4M3E4M3_SS_TNILNSP_7ScaleInE1ELSR_1EEEEEENS4_6LayoutINS5_IJSC_SC_SC_EEENS5_IJNSA_ILi0EEESW_SW_EEEEENS5_IJNS4_10UnderscoreESZ_SZ_EEEEENS4_13SM90_TMA_LOADENS4_14ComposedLayoutINS4_7SwizzleILi3ELi4ELi3EEENS4_18smem_ptr_flag_bitsILi8EEENSU_INS5_IJNSA_ILi8EEESI_EEENS5_IJSI_SC_EEEEEEEvNS4_8identityENS4_23SM90_TMA_LOAD_MULTICASTES1C_vS1D_EENS_8epilogue10collective6detail29Sm90TmaWarpSpecializedAdapterINS1H_15DefaultEpilogueISK_SL_SL_NS1G_6thread17LinearCombinationISK_Li1EffLNS1L_9ScaleType4KindE0ELNS_15FloatRoundStyleE2ESK_EENS1_15EpilogueDefaultEEEEEvvEEEEvNT_6ParamsE --------------------------
	.section	.nv.shared._ZN7cutlass13device_kernelINS_4gemm6kernel13GemmUniversalIN4cute5tupleIJiiiiEEENS1_10collective13CollectiveMmaINS1_37MainloopSm90TmaGmmaWarpSpecializedFP8ILi10ENS5_IJNS4_1CILi2EEENSA_ILi1EEESC_EEENS1_32KernelTmaWarpSpecializedPingpongEEENS5_IJNSA_ILi64EEENSA_ILi112EEENSA_ILi128EEEEEENS_12float_e4m3_tENS5_IJlSC_lEEESK_SL_NS4_8TiledMMAINS4_8MMA_AtomIJNS4_4SM904GMMA30MMA_64x16x32_F32E4M3E4M3_SS_TNILNSP_7ScaleInE1ELSR_1EEEEEENS4_6LayoutINS5_IJSC_SC_SC_EEENS5_IJNSA_ILi0EEESW_SW_EEEEENS5_IJNS4_10UnderscoreESZ_SZ_EEEEENS4_13SM90_TMA_LOADENS4_14ComposedLayoutINS4_7SwizzleILi3ELi4ELi3EEENS4_18smem_ptr_flag_bitsILi8EEENSU_INS5_IJNSA_ILi8EEESI_EEENS5_IJSI_SC_EEEEEEEvNS4_8identityENS4_23SM90_TMA_LOAD_MULTICASTES1C_vS1D_EENS_8epilogue10collective6detail29Sm90TmaWarpSpecializedAdapterINS1H_15DefaultEpilogueISK_SL_SL_NS1G_6thread17LinearCombinationISK_Li1EffLNS1L_9ScaleType4KindE0ELNS_15FloatRoundStyleE2ESK_EENS1_15EpilogueDefaultEEEEEvvEEEEvNT_6ParamsE,"aw",@nobits
	.sectionflags	@""
	.align	16
	.zero		1024


//--------------------- .nv.shared.reserved.0     --------------------------
	.section	.nv.shared.reserved.0,"aw",@nobits
	.weak		__nv_reservedSMEM_offset_0_alias
	.size		__nv_reservedSMEM_offset_0_alias, 0, 0
	.other		__nv_reservedSMEM_offset_0_alias,@"STO_CUDA_RESERVED_SHARED STV_DEFAULT"
__nv_reservedSMEM_offset_0_alias:
	.zero		0


//--------------------- .nv.global                --------------------------
	.section	.nv.global,"aw",@nobits
.nv.global:
	.type		_ZN39_INTERNAL_889cace0_4_k_cu_7385e218_60984cute1_E,@object
	.size		_ZN39_INTERNAL_889cace0_4_k_cu_7385e218_60984cute1_E,(_ZN39_INTERNAL_889cace0_4_k_cu_7385e218_60984cuda3std3__45__cpo6cbeginE - _ZN39_INTERNAL_889cace0_4_k_cu_7385e218_60984cute1_E)
_ZN39_INTERNAL_889cace0_4_k_cu_7385e218_60984cute1_E:
	.zero		1
	.type		_ZN39_INTERNAL_889cace0_4_k_cu_7385e218_60984cuda3std3__45__cpo6cbeginE,@object
	.size		_ZN39_INTERNAL_889cace0_4_k_cu_7385e218_60984cuda3std3__45__cpo6cbeginE,(_ZN39_INTERNAL_889cace0_4_k_cu_7385e218_60984cuda3std3__48in_placeE - _ZN39_INTERNAL_889cace0_4_k_cu_7385e218_60984cuda3std3__45__cpo6cbeginE)
_ZN39_INTERNAL_889cace0_4_k_cu_7385e218_60984cuda3std3__45__cpo6cbeginE:
	.zero		1
	.type		_ZN39_INTERNAL_889cace0_4_k_cu_7385e218_60984cuda3std3__48in_placeE,@object
	.size		_ZN39_INTERNAL_889cace0_4_k_cu_7385e218_60984cuda3std3__48in_placeE,(_ZN39_INTERNAL_889cace0_4_k_cu_7385e218_60984cuda3std6ranges3__45__cpo9iter_moveE - _ZN39_INTERNAL_889cace0_4_k_cu_7385e218_60984cuda3std3__48in_placeE)
_ZN39_INTERNAL_889cace0_4_k_cu_7385e218_60984cuda3std3__48in_placeE:
	.zero		1
	.type		_ZN39_INTERNAL_889cace0_4_k_cu_7385e218_60984cuda3std6ranges3__45__cpo9iter_moveE,@object
	.size		_ZN39_INTERNAL_889cace0_4_k_cu_7385e218_60984cuda3std6ranges3__45__cpo9iter_moveE,(_ZN39_INTERNAL_889cace0_4_k_cu_7385e218_60984cuda3std3__45__cpo5beginE - _ZN39_INTERNAL_889cace0_4_k_cu_7385e218_60984cuda3std6ranges3__45__cpo9iter_moveE)
_ZN39_INTERNAL_889cace0_4_k_cu_7385e218_60984cuda3std6ranges3__45__cpo9iter_moveE:
	.zero		1
	.type		_ZN39_INTERNAL_889cace0_4_k_cu_7385e218_60984cuda3std3__45__cpo5beginE,@object
	.size		_ZN39_INTERNAL_889cace0_4_k_cu_7385e218_60984cuda3std3__45__cpo5beginE,(_ZN39_INTERNAL_889cace0_4_k_cu_7385e218_60984cuda3std3__441_GLOBAL__N__889cace0_4_k_cu_7385e218_60986ignoreE - _ZN39_INTERNAL_889cace0_4_k_cu_7385e218_60984cuda3std3__45__cpo5beginE)
_ZN39_INTERNAL_889cace0_4_k_cu_7385e218_60984cuda3std3__45__cpo5beginE:
	.zero		1
	.type		_ZN39_INTERNAL_889cace0_4_k_cu_7385e218_60984cuda3std3__441_GLOBAL__N__889cace0_4_k_cu_7385e218_60986ignoreE,@object
	.size		_ZN39_INTERNAL_889cace0_4_k_cu_7385e218_60984cuda3std3__441_GLOBAL__N__889cace0_4_k_cu_7385e218_60986ignoreE,(_ZN39_INTERNAL_889cace0_4_k_cu_7385e218_60984cute7productE - _ZN39_INTERNAL_889cace0_4_k_cu_7385e218_60984cuda3std3__441_GLOBAL__N__889cace0_4_k_cu_7385e218_60986ignoreE)
_ZN39_INTERNAL_889cace0_4_k_cu_7385e218_60984cuda3std3__441_GLOBAL__N__889cace0_4_k_cu_7385e218_60986ignoreE:
	.zero		1
	.type		_ZN39_INTERNAL_889cace0_4_k_cu_7385e218_60984cute7productE,@object
	.size		_ZN39_INTERNAL_889cace0_4_k_cu_7385e218_60984cute7productE,(_ZN39_INTERNAL_889cace0_4_k_cu_7385e218_60984cuda3std3__45__cpo3endE - _ZN39_INTERNAL_889cace0_4_k_cu_7385e218_60984cute7productE)
_ZN39_INTERNAL_889cace0_4_k_cu_7385e218_60984cute7productE:
	.zero		1
	.type		_ZN39_INTERNAL_889cace0_4_k_cu_7385e218_60984cuda3std3__45__cpo3endE,@object
	.size		_ZN39_INTERNAL_889cace0_4_k_cu_7385e218_60984cuda3std3__45__cpo3endE,(_ZN39_INTERNAL_889cace0_4_k_cu_7385e218_60984cuda3std3__419piecewise_constructE - _ZN39_INTERNAL_889cace0_4_k_cu_7385e218_60984cuda3std3__45__cpo3endE)
_ZN39_INTERNAL_889cace0_4_k_cu_7385e218_60984cuda3std3__45__cpo3endE:
	.zero		1
	.type		_ZN39_INTERNAL_889cace0_4_k_cu_7385e218_60984cuda3std3__419piecewise_constructE,@object
	.size		_ZN39_INTERNAL_889cace0_4_k_cu_7385e218_60984cuda3std3__419piecewise_constructE,(_ZN39_INTERNAL_889cace0_4_k_cu_7385e218_60984cuda3std3__45__cpo4cendE - _ZN39_INTERNAL_889cace0_4_k_cu_7385e218_60984cuda3std3__419piecewise_constructE)
_ZN39_INTERNAL_889cace0_4_k_cu_7385e218_60984cuda3std3__419piecewise_constructE:
	.zero		1
	.type		_ZN39_INTERNAL_889cace0_4_k_cu_7385e218_60984cuda3std3__45__cpo4cendE,@object
	.size		_ZN39_INTERNAL_889cace0_4_k_cu_7385e218_60984cuda3std3__45__cpo4cendE,(_ZN39_INTERNAL_889cace0_4_k_cu_7385e218_60984cuda3std6ranges3__45__cpo4swapE - _ZN39_INTERNAL_889cace0_4_k_cu_7385e218_60984cuda3std3__45__cpo4cendE)
_ZN39_INTERNAL_889cace0_4_k_cu_7385e218_60984cuda3std3__45__cpo4cendE:
	.zero		1
	.type		_ZN39_INTERNAL_889cace0_4_k_cu_7385e218_60984cuda3std6ranges3__45__cpo4swapE,@object
	.size		_ZN39_INTERNAL_889cace0_4_k_cu_7385e218_60984cuda3std6ranges3__45__cpo4swapE,(.L_7 - _ZN39_INTERNAL_889cace0_4_k_cu_7385e218_60984cuda3std6ranges3__45__cpo4swapE)
_ZN39_INTERNAL_889cace0_4_k_cu_7385e218_60984cuda3std6ranges3__45__cpo4swapE:
	.zero		1
.L_7:


//--------------------- .nv.constant0._ZN7cutlass13device_kernelINS_4gemm6kernel13GemmUniversalIN4cute5tupleIJiiiiEEENS1_10collective13CollectiveMmaINS1_37MainloopSm90TmaGmmaWarpSpecializedFP8ILi10ENS5_IJNS4_1CILi2EEENSA_ILi1EEESC_EEENS1_32KernelTmaWarpSpecializedPingpongEEENS5_IJNSA_ILi64EEENSA_ILi112EEENSA_ILi128EEEEEENS_12float_e4m3_tENS5_IJlSC_lEEESK_SL_NS4_8TiledMMAINS4_8MMA_AtomIJNS4_4SM904GMMA30MMA_64x16x32_F32E4M3E4M3_SS_TNILNSP_7ScaleInE1ELSR_1EEEEEENS4_6LayoutINS5_IJSC_SC_SC_EEENS5_IJNSA_ILi0EEESW_SW_EEEEENS5_IJNS4_10UnderscoreESZ_SZ_EEEEENS4_13SM90_TMA_LOADENS4_14ComposedLayoutINS4_7SwizzleILi3ELi4ELi3EEENS4_18smem_ptr_flag_bitsILi8EEENSU_INS5_IJNSA_ILi8EEESI_EEENS5_IJSI_SC_EEEEEEEvNS4_8identityENS4_23SM90_TMA_LOAD_MULTICASTES1C_vS1D_EENS_8epilogue10collective6detail29Sm90TmaWarpSpecializedAdapterINS1H_15DefaultEpilogueISK_SL_SL_NS1G_6thread17LinearCombinationISK_Li1EffLNS1L_9ScaleType4KindE0ELNS_15FloatRoundStyleE2ESK_EENS1_15EpilogueDefaultEEEEEvvEEEEvNT_6ParamsE --------------------------
	.section	.nv.constant0._ZN7cutlass13device_kernelINS_4gemm6kernel13GemmUniversalIN4cute5tupleIJiiiiEEENS1_10collective13CollectiveMmaINS1_37MainloopSm90TmaGmmaWarpSpecializedFP8ILi10ENS5_IJNS4_1CILi2EEENSA_ILi1EEESC_EEENS1_32KernelTmaWarpSpecializedPingpongEEENS5_IJNSA_ILi64EEENSA_ILi112EEENSA_ILi128EEEEEENS_12float_e4m3_tENS5_IJlSC_lEEESK_SL_NS4_8TiledMMAINS4_8MMA_AtomIJNS4_4SM904GMMA30MMA_64x16x32_F32E4M3E4M3_SS_TNILNSP_7ScaleInE1ELSR_1EEEEEENS4_6LayoutINS5_IJSC_SC_SC_EEENS5_IJNSA_ILi0EEESW_SW_EEEEENS5_IJNS4_10UnderscoreESZ_SZ_EEEEENS4_13SM90_TMA_LOADENS4_14ComposedLayoutINS4_7SwizzleILi3ELi4ELi3EEENS4_18smem_ptr_flag_bitsILi8EEENSU_INS5_IJNSA_ILi8EEESI_EEENS5_IJSI_SC_EEEEEEEvNS4_8identityENS4_23SM90_TMA_LOAD_MULTICASTES1C_vS1D_EENS_8epilogue10collective6detail29Sm90TmaWarpSpecializedAdapterINS1H_15DefaultEpilogueISK_SL_SL_NS1G_6thread17LinearCombinationISK_Li1EffLNS1L_9ScaleType4KindE0ELNS_15FloatRoundStyleE2ESK_EENS1_15EpilogueDefaultEEEEEvvEEEEvNT_6ParamsE,"a",@progbits
	.sectionflags	@""
	.align	4
.nv.constant0._ZN7cutlass13device_kernelINS_4gemm6kernel13GemmUniversalIN4cute5tupleIJiiiiEEENS1_10collective13CollectiveMmaINS1_37MainloopSm90TmaGmmaWarpSpecializedFP8ILi10ENS5_IJNS4_1CILi2EEENSA_ILi1EEESC_EEENS1_32KernelTmaWarpSpecializedPingpongEEENS5_IJNSA_ILi64EEENSA_ILi112EEENSA_ILi128EEEEEENS_12float_e4m3_tENS5_IJlSC_lEEESK_SL_NS4_8TiledMMAINS4_8MMA_AtomIJNS4_4SM904GMMA30MMA_64x16x32_F32E4M3E4M3_SS_TNILNSP_7ScaleInE1ELSR_1EEEEEENS4_6LayoutINS5_IJSC_SC_SC_EEENS5_IJNSA_ILi0EEESW_SW_EEEEENS5_IJNS4_10UnderscoreESZ_SZ_EEEEENS4_13SM90_TMA_LOADENS4_14ComposedLayoutINS4_7SwizzleILi3ELi4ELi3EEENS4_18smem_ptr_flag_bitsILi8EEENSU_INS5_IJNSA_ILi8EEESI_EEENS5_IJSI_SC_EEEEEEEvNS4_8identityENS4_23SM90_TMA_LOAD_MULTICASTES1C_vS1D_EENS_8epilogue10collective6detail29Sm90TmaWarpSpecializedAdapterINS1H_15DefaultEpilogueISK_SL_SL_NS1G_6thread17LinearCombinationISK_Li1EffLNS1L_9ScaleType4KindE0ELNS_15FloatRoundStyleE2ESK_EENS1_15EpilogueDefaultEEEEEvvEEEEvNT_6ParamsE:
	.zero		1664


//--------------------- SYMBOLS --------------------------

	.type		.nv.reservedSmem.offset0,@object
	.size		.nv.reservedSmem.offset0,0x4
